//
// Generated by NVIDIA NVVM Compiler
//
// Compiler Build ID: CL-36424714
// Cuda compilation tools, release 13.0, V13.0.88
// Based on NVVM 20.0.0
//

.version 9.0
.target sm_100
.address_size 64

	// .globl	_Z23histogram_global_kernelPjS_jj
// _ZZ23histogram_shared_kernelPjS_jjE12bins_private has been demoted
// _ZZ34histogram_shared_accumulate_kernelPjS_jjE12bins_private has been demoted
.global .align 1 .b8 _ZN34_INTERNAL_71836799_4_k_cu_8a62ade84cuda3std3__45__cpo5beginE[1];
.global .align 1 .b8 _ZN34_INTERNAL_71836799_4_k_cu_8a62ade84cuda3std3__45__cpo3endE[1];
.global .align 1 .b8 _ZN34_INTERNAL_71836799_4_k_cu_8a62ade84cuda3std3__45__cpo6cbeginE[1];
.global .align 1 .b8 _ZN34_INTERNAL_71836799_4_k_cu_8a62ade84cuda3std3__45__cpo4cendE[1];
.global .align 1 .b8 _ZN34_INTERNAL_71836799_4_k_cu_8a62ade84cuda3std3__45__cpo6rbeginE[1];
.global .align 1 .b8 _ZN34_INTERNAL_71836799_4_k_cu_8a62ade84cuda3std3__45__cpo4rendE[1];
.global .align 1 .b8 _ZN34_INTERNAL_71836799_4_k_cu_8a62ade84cuda3std3__45__cpo7crbeginE[1];
.global .align 1 .b8 _ZN34_INTERNAL_71836799_4_k_cu_8a62ade84cuda3std3__45__cpo5crendE[1];
.global .align 1 .b8 _ZN34_INTERNAL_71836799_4_k_cu_8a62ade84cuda3std3__436_GLOBAL__N__71836799_4_k_cu_8a62ade86ignoreE[1];
.global .align 1 .b8 _ZN34_INTERNAL_71836799_4_k_cu_8a62ade84cuda3std3__419piecewise_constructE[1];
.global .align 1 .b8 _ZN34_INTERNAL_71836799_4_k_cu_8a62ade84cuda3std3__48in_placeE[1];
.global .align 1 .b8 _ZN34_INTERNAL_71836799_4_k_cu_8a62ade84cuda3std3__420unreachable_sentinelE[1];
.global .align 1 .b8 _ZN34_INTERNAL_71836799_4_k_cu_8a62ade84cuda3std3__47nulloptE[1];
.global .align 1 .b8 _ZN34_INTERNAL_71836799_4_k_cu_8a62ade84cuda3std3__48unexpectE[1];
.global .align 1 .b8 _ZN34_INTERNAL_71836799_4_k_cu_8a62ade84cuda3std6ranges3__45__cpo4swapE[1];
.global .align 1 .b8 _ZN34_INTERNAL_71836799_4_k_cu_8a62ade84cuda3std6ranges3__45__cpo9iter_moveE[1];
.global .align 1 .b8 _ZN34_INTERNAL_71836799_4_k_cu_8a62ade84cuda3std6ranges3__45__cpo5beginE[1];
.global .align 1 .b8 _ZN34_INTERNAL_71836799_4_k_cu_8a62ade84cuda3std6ranges3__45__cpo3endE[1];
.global .align 1 .b8 _ZN34_INTERNAL_71836799_4_k_cu_8a62ade84cuda3std6ranges3__45__cpo6cbeginE[1];
.global .align 1 .b8 _ZN34_INTERNAL_71836799_4_k_cu_8a62ade84cuda3std6ranges3__45__cpo4cendE[1];
.global .align 1 .b8 _ZN34_INTERNAL_71836799_4_k_cu_8a62ade84cuda3std6ranges3__45__cpo7advanceE[1];
.global .align 1 .b8 _ZN34_INTERNAL_71836799_4_k_cu_8a62ade84cuda3std6ranges3__45__cpo9iter_swapE[1];
.global .align 1 .b8 _ZN34_INTERNAL_71836799_4_k_cu_8a62ade84cuda3std6ranges3__45__cpo4nextE[1];
.global .align 1 .b8 _ZN34_INTERNAL_71836799_4_k_cu_8a62ade84cuda3std6ranges3__45__cpo4prevE[1];
.global .align 1 .b8 _ZN34_INTERNAL_71836799_4_k_cu_8a62ade84cuda3std6ranges3__45__cpo4dataE[1];
.global .align 1 .b8 _ZN34_INTERNAL_71836799_4_k_cu_8a62ade84cuda3std6ranges3__45__cpo5cdataE[1];
.global .align 1 .b8 _ZN34_INTERNAL_71836799_4_k_cu_8a62ade84cuda3std6ranges3__45__cpo4sizeE[1];
.global .align 1 .b8 _ZN34_INTERNAL_71836799_4_k_cu_8a62ade84cuda3std6ranges3__45__cpo5ssizeE[1];
.global .align 1 .b8 _ZN34_INTERNAL_71836799_4_k_cu_8a62ade84cuda3std6ranges3__45__cpo8distanceE[1];
.global .align 1 .b8 _ZN34_INTERNAL_71836799_4_k_cu_8a62ade86thrust24THRUST_300001_SM_1000_NS8cuda_cub3parE[1];
.global .align 1 .b8 _ZN34_INTERNAL_71836799_4_k_cu_8a62ade86thrust24THRUST_300001_SM_1000_NS8cuda_cub10par_nosyncE[1];
.global .align 1 .b8 _ZN34_INTERNAL_71836799_4_k_cu_8a62ade86thrust24THRUST_300001_SM_1000_NS6system6detail10sequential3seqE[1];
.global .align 1 .b8 _ZN34_INTERNAL_71836799_4_k_cu_8a62ade86thrust24THRUST_300001_SM_1000_NS6system3cpp3parE[1];
.global .align 1 .b8 _ZN34_INTERNAL_71836799_4_k_cu_8a62ade86thrust24THRUST_300001_SM_1000_NS12placeholders2_1E[1];
.global .align 1 .b8 _ZN34_INTERNAL_71836799_4_k_cu_8a62ade86thrust24THRUST_300001_SM_1000_NS12placeholders2_2E[1];
.global .align 1 .b8 _ZN34_INTERNAL_71836799_4_k_cu_8a62ade86thrust24THRUST_300001_SM_1000_NS12placeholders2_3E[1];
.global .align 1 .b8 _ZN34_INTERNAL_71836799_4_k_cu_8a62ade86thrust24THRUST_300001_SM_1000_NS12placeholders2_4E[1];
.global .align 1 .b8 _ZN34_INTERNAL_71836799_4_k_cu_8a62ade86thrust24THRUST_300001_SM_1000_NS12placeholders2_5E[1];
.global .align 1 .b8 _ZN34_INTERNAL_71836799_4_k_cu_8a62ade86thrust24THRUST_300001_SM_1000_NS12placeholders2_6E[1];
.global .align 1 .b8 _ZN34_INTERNAL_71836799_4_k_cu_8a62ade86thrust24THRUST_300001_SM_1000_NS12placeholders2_7E[1];
.global .align 1 .b8 _ZN34_INTERNAL_71836799_4_k_cu_8a62ade86thrust24THRUST_300001_SM_1000_NS12placeholders2_8E[1];
.global .align 1 .b8 _ZN34_INTERNAL_71836799_4_k_cu_8a62ade86thrust24THRUST_300001_SM_1000_NS12placeholders2_9E[1];
.global .align 1 .b8 _ZN34_INTERNAL_71836799_4_k_cu_8a62ade86thrust24THRUST_300001_SM_1000_NS12placeholders3_10E[1];
.global .align 1 .b8 _ZN34_INTERNAL_71836799_4_k_cu_8a62ade86thrust24THRUST_300001_SM_1000_NS3seqE[1];
.global .align 1 .b8 _ZN34_INTERNAL_71836799_4_k_cu_8a62ade86thrust24THRUST_300001_SM_1000_NS6deviceE[1];

.visible .entry _Z23histogram_global_kernelPjS_jj(
	.param .u64 .ptr .align 1 _Z23histogram_global_kernelPjS_jj_param_0,
	.param .u64 .ptr .align 1 _Z23histogram_global_kernelPjS_jj_param_1,
	.param .u32 _Z23histogram_global_kernelPjS_jj_param_2,
	.param .u32 _Z23histogram_global_kernelPjS_jj_param_3
)
{
	.reg .pred 	%p<6>;
	.reg .b32 	%r<14>;
	.reg .b64 	%rd<9>;

	ld.param.u64 	%rd3, [_Z23histogram_global_kernelPjS_jj_param_0];
	ld.param.u64 	%rd4, [_Z23histogram_global_kernelPjS_jj_param_1];
	ld.param.u32 	%r7, [_Z23histogram_global_kernelPjS_jj_param_2];
	ld.param.u32 	%r8, [_Z23histogram_global_kernelPjS_jj_param_3];
	mov.u32 	%r9, %tid.x;
	mov.u32 	%r10, %ctaid.x;
	mov.u32 	%r1, %ntid.x;
	mad.lo.s32 	%r13, %r10, %r1, %r9;
	setp.ge.u32 	%p1, %r13, %r7;
	@%p1 bra 	$L__BB0_5;
	mov.u32 	%r11, %nctaid.x;
	mul.lo.s32 	%r3, %r1, %r11;
	cvta.to.global.u64 	%rd1, %rd3;
	cvta.to.global.u64 	%rd2, %rd4;
$L__BB0_2:
	mul.wide.s32 	%rd5, %r13, 4;
	add.s64 	%rd6, %rd1, %rd5;
	ld.global.u32 	%r5, [%rd6];
	setp.lt.s32 	%p2, %r5, 0;
	setp.ge.u32 	%p3, %r5, %r8;
	or.pred  	%p4, %p2, %p3;
	@%p4 bra 	$L__BB0_4;
	mul.wide.u32 	%rd7, %r5, 4;
	add.s64 	%rd8, %rd2, %rd7;
	atom.global.add.u32 	%r12, [%rd8], 1;
$L__BB0_4:
	add.s32 	%r13, %r13, %r3;
	setp.lt.u32 	%p5, %r13, %r7;
	@%p5 bra 	$L__BB0_2;
$L__BB0_5:
	ret;

}
	// .globl	_Z23histogram_shared_kernelPjS_jj
.visible .entry _Z23histogram_shared_kernelPjS_jj(
	.param .u64 .ptr .align 1 _Z23histogram_shared_kernelPjS_jj_param_0,
	.param .u64 .ptr .align 1 _Z23histogram_shared_kernelPjS_jj_param_1,
	.param .u32 _Z23histogram_shared_kernelPjS_jj_param_2,
	.param .u32 _Z23histogram_shared_kernelPjS_jj_param_3
)
{
	.reg .pred 	%p<6>;
	.reg .b32 	%r<30>;
	.reg .b64 	%rd<9>;
	// demoted variable
	.shared .align 4 .b8 _ZZ23histogram_shared_kernelPjS_jjE12bins_private[16384];
	ld.param.u64 	%rd3, [_Z23histogram_shared_kernelPjS_jj_param_0];
	ld.param.u64 	%rd4, [_Z23histogram_shared_kernelPjS_jj_param_1];
	ld.param.u32 	%r11, [_Z23histogram_shared_kernelPjS_jj_param_2];
	ld.param.u32 	%r12, [_Z23histogram_shared_kernelPjS_jj_param_3];
	mov.u32 	%r1, %tid.x;
	mov.u32 	%r13, %ctaid.x;
	mov.u32 	%r2, %ntid.x;
	mad.lo.s32 	%r28, %r13, %r2, %r1;
	shl.b32 	%r14, %r1, 2;
	mov.u32 	%r15, _ZZ23histogram_shared_kernelPjS_jjE12bins_private;
	add.s32 	%r4, %r15, %r14;
	mov.b32 	%r16, 0;
	st.shared.u32 	[%r4], %r16;
	bar.sync 	0;
	setp.ge.u32 	%p1, %r28, %r11;
	@%p1 bra 	$L__BB1_5;
	mov.u32 	%r17, %nctaid.x;
	mul.lo.s32 	%r5, %r2, %r17;
	cvta.to.global.u64 	%rd1, %rd3;
$L__BB1_2:
	mul.wide.s32 	%rd5, %r28, 4;
	add.s64 	%rd6, %rd1, %rd5;
	ld.global.u32 	%r7, [%rd6];
	setp.gt.u32 	%p2, %r7, 4095;
	@%p2 bra 	$L__BB1_4;
	shl.b32 	%r18, %r7, 2;
	add.s32 	%r20, %r15, %r18;
	atom.shared.add.u32 	%r21, [%r20], 1;
$L__BB1_4:
	add.s32 	%r28, %r28, %r5;
	setp.lt.u32 	%p3, %r28, %r11;
	@%p3 bra 	$L__BB1_2;
$L__BB1_5:
	bar.sync 	0;
	setp.eq.s32 	%p4, %r12, 0;
	@%p4 bra 	$L__BB1_8;
	cvta.to.global.u64 	%rd2, %rd4;
	mov.b32 	%r29, 0;
$L__BB1_7:
	add.s32 	%r23, %r29, %r1;
	mul.wide.u32 	%rd7, %r23, 4;
	add.s64 	%rd8, %rd2, %rd7;
	shl.b32 	%r24, %r29, 2;
	add.s32 	%r25, %r4, %r24;
	ld.shared.u32 	%r26, [%r25];
	atom.global.add.u32 	%r27, [%rd8], %r26;
	add.s32 	%r29, %r29, %r2;
	setp.lt.u32 	%p5, %r29, %r12;
	@%p5 bra 	$L__BB1_7;
$L__BB1_8:
	ret;

}
	// .globl	_Z34histogram_shared_accumulate_kernelPjS_jj
.visible .entry _Z34histogram_shared_accumulate_kernelPjS_jj(
	.param .u64 .ptr .align 1 _Z34histogram_shared_accumulate_kernelPjS_jj_param_0,
	.param .u64 .ptr .align 1 _Z34histogram_shared_accumulate_kernelPjS_jj_param_1,
	.param .u32 _Z34histogram_shared_accumulate_kernelPjS_jj_param_2,
	.param .u32 _Z34histogram_shared_accumulate_kernelPjS_jj_param_3
)
{
	.reg .pred 	%p<9>;
	.reg .b32 	%r<45>;
	.reg .b64 	%rd<13>;
	// demoted variable
	.shared .align 4 .b8 _ZZ34histogram_shared_accumulate_kernelPjS_jjE12bins_private[16384];
	ld.param.u64 	%rd4, [_Z34histogram_shared_accumulate_kernelPjS_jj_param_0];
	ld.param.u64 	%rd3, [_Z34histogram_shared_accumulate_kernelPjS_jj_param_1];
	ld.param.u32 	%r17, [_Z34histogram_shared_accumulate_kernelPjS_jj_param_2];
	ld.param.u32 	%r18, [_Z34histogram_shared_accumulate_kernelPjS_jj_param_3];
	cvta.to.global.u64 	%rd1, %rd4;
	mov.u32 	%r1, %tid.x;
	mov.u32 	%r19, %ctaid.x;
	mov.u32 	%r2, %ntid.x;
	mad.lo.s32 	%r40, %r19, %r2, %r1;
	shl.b32 	%r20, %r1, 2;
	mov.u32 	%r21, _ZZ34histogram_shared_accumulate_kernelPjS_jjE12bins_private;
	add.s32 	%r4, %r21, %r20;
	mov.b32 	%r22, 0;
	st.shared.u32 	[%r4], %r22;
	bar.sync 	0;
	setp.ge.u32 	%p1, %r40, %r17;
	@%p1 bra 	$L__BB2_7;
	mov.u32 	%r23, %nctaid.x;
	mul.lo.s32 	%r5, %r2, %r23;
$L__BB2_2:
	mul.wide.s32 	%rd5, %r40, 4;
	add.s64 	%rd6, %rd1, %rd5;
	ld.global.u32 	%r7, [%rd6];
	setp.lt.u32 	%p2, %r7, 4096;
	add.s32 	%r25, %r40, 1;
	selp.b32 	%r42, %r25, 0, %p2;
	setp.ge.u32 	%p3, %r42, %r17;
	mov.b32 	%r43, 1;
	@%p3 bra 	$L__BB2_6;
	mul.wide.s32 	%rd7, %r42, 4;
	add.s64 	%rd8, %rd1, %rd7;
	ld.global.u32 	%r27, [%rd8];
	setp.ne.s32 	%p4, %r27, %r7;
	@%p4 bra 	$L__BB2_6;
	mov.b32 	%r43, 1;
$L__BB2_5:
	add.s32 	%r43, %r43, 1;
	add.s32 	%r12, %r42, 1;
	mul.wide.s32 	%rd9, %r42, 4;
	add.s64 	%rd10, %rd1, %rd9;
	ld.global.u32 	%r29, [%rd10+4];
	setp.eq.s32 	%p5, %r29, %r7;
	mov.u32 	%r42, %r12;
	@%p5 bra 	$L__BB2_5;
$L__BB2_6:
	shl.b32 	%r30, %r7, 2;
	add.s32 	%r32, %r21, %r30;
	atom.shared.add.u32 	%r33, [%r32], %r43;
	add.s32 	%r40, %r40, %r5;
	setp.lt.u32 	%p6, %r40, %r17;
	@%p6 bra 	$L__BB2_2;
$L__BB2_7:
	bar.sync 	0;
	setp.eq.s32 	%p7, %r18, 0;
	@%p7 bra 	$L__BB2_10;
	cvta.to.global.u64 	%rd2, %rd3;
	mov.b32 	%r44, 0;
$L__BB2_9:
	add.s32 	%r35, %r44, %r1;
	mul.wide.u32 	%rd11, %r35, 4;
	add.s64 	%rd12, %rd2, %rd11;
	shl.b32 	%r36, %r44, 2;
	add.s32 	%r37, %r4, %r36;
	ld.shared.u32 	%r38, [%r37];
	atom.global.add.u32 	%r39, [%rd12], %r38;
	add.s32 	%r44, %r44, %r2;
	setp.lt.u32 	%p8, %r44, %r18;
	@%p8 bra 	$L__BB2_9;
$L__BB2_10:
	ret;

}
	// .globl	_Z14convert_kernelPjj
.visible .entry _Z14convert_kernelPjj(
	.param .u64 .ptr .align 1 _Z14convert_kernelPjj_param_0,
	.param .u32 _Z14convert_kernelPjj_param_1
)
{
	.reg .pred 	%p<2>;
	.reg .b32 	%r<7>;
	.reg .b64 	%rd<5>;

	ld.param.u64 	%rd2, [_Z14convert_kernelPjj_param_0];
	cvta.to.global.u64 	%rd3, %rd2;
	mov.u32 	%r1, %tid.x;
	mov.u32 	%r2, %ctaid.x;
	mov.u32 	%r3, %ntid.x;
	mad.lo.s32 	%r4, %r2, %r3, %r1;
	mul.wide.s32 	%rd4, %r4, 4;
	add.s64 	%rd1, %rd3, %rd4;
	ld.global.u32 	%r5, [%rd1];
	setp.lt.u32 	%p1, %r5, 128;
	@%p1 bra 	$L__BB3_2;
	mov.b32 	%r6, 127;
	st.global.u32 	[%rd1], %r6;
$L__BB3_2:
	ret;

}
	// .globl	_ZN3cub18CUB_300001_SM_10006detail11EmptyKernelIvEEvv
.visible .entry _ZN3cub18CUB_300001_SM_10006detail11EmptyKernelIvEEvv()
{


	ret;

}


// ===== COMPILED SASS (sm_100) =====

	.target	sm_100

	.elftype	@"ET_EXEC"


//--------------------- .note.nv.tkinfo           --------------------------
	.section	.note.nv.tkinfo,"",@"SHT_NOTE"
	.sectionflags	@"SHF_NOTE_NV_TKINFO"
	.tkinfo
        /*0018*/ 	.word	0x00000002
        /*0030*/ 	.string	""
        /*0030*/ 	.string	"ptxas"
        /*0030*/ 	.string	"Cuda compilation tools, release 13.0, V13.0.88"
        /*0030*/ 	.string	"Build cuda_13.0.r13.0/compiler.36424714_0"
        /*0030*/ 	.string	"-arch sm_100 -m 64 "



//--------------------- .note.nv.cuinfo           --------------------------
	.section	.note.nv.cuinfo,"",@"SHT_NOTE"
	.sectionflags	@"SHF_NOTE_NV_CUINFO"
        /*0018*/ 	.short	0x0002
        /*001a*/ 	.short	0x0064
        /*001c*/ 	.short	0x0082
	.zero		2


//--------------------- .nv.info                  --------------------------
	.section	.nv.info,"",@"SHT_CUDA_INFO"
	.align	4


	//----- nvinfo : EIATTR_REGCOUNT
	.align		4
        /*0000*/ 	.byte	0x04, 0x2f
        /*0002*/ 	.short	(.L_46 - .L_45)
	.align		4
.L_45:
        /*0004*/ 	.word	index@(_Z23histogram_global_kernelPjS_jj)
        /*0008*/ 	.word	0x0000000e


	//----- nvinfo : EIATTR_FRAME_SIZE
	.align		4
.L_46:
        /*000c*/ 	.byte	0x04, 0x11
        /*000e*/ 	.short	(.L_48 - .L_47)
	.align		4
.L_47:
        /*0010*/ 	.word	index@(_Z23histogram_global_kernelPjS_jj)
        /*0014*/ 	.word	0x00000000


	//----- nvinfo : EIATTR_REGCOUNT
	.align		4
.L_48:
        /*0018*/ 	.byte	0x04, 0x2f
        /*001a*/ 	.short	(.L_50 - .L_49)
	.align		4
.L_49:
        /*001c*/ 	.word	index@(_Z23histogram_shared_kernelPjS_jj)
        /*0020*/ 	.word	0x0000000d


	//----- nvinfo : EIATTR_FRAME_SIZE
	.align		4
.L_50:
        /*0024*/ 	.byte	0x04, 0x11
        /*0026*/ 	.short	(.L_52 - .L_51)
	.align		4
.L_51:
        /*0028*/ 	.word	index@(_Z23histogram_shared_kernelPjS_jj)
        /*002c*/ 	.word	0x00000000


	//----- nvinfo : EIATTR_REGCOUNT
	.align		4
.L_52:
        /*0030*/ 	.byte	0x04, 0x2f
        /*0032*/ 	.short	(.L_54 - .L_53)
	.align		4
.L_53:
        /*0034*/ 	.word	index@(_Z34histogram_shared_accumulate_kernelPjS_jj)
        /*0038*/ 	.word	0x00000010


	//----- nvinfo : EIATTR_FRAME_SIZE
	.align		4
.L_54:
        /*003c*/ 	.byte	0x04, 0x11
        /*003e*/ 	.short	(.L_56 - .L_55)
	.align		4
.L_55:
        /*0040*/ 	.word	index@(_Z34histogram_shared_accumulate_kernelPjS_jj)
        /*0044*/ 	.word	0x00000000


	//----- nvinfo : EIATTR_REGCOUNT
	.align		4
.L_56:
        /*0048*/ 	.byte	0x04, 0x2f
        /*004a*/ 	.short	(.L_58 - .L_57)
	.align		4
.L_57:
        /*004c*/ 	.word	index@(_Z14convert_kernelPjj)
        /*0050*/ 	.word	0x00000008


	//----- nvinfo : EIATTR_FRAME_SIZE
	.align		4
.L_58:
        /*0054*/ 	.byte	0x04, 0x11
        /*0056*/ 	.short	(.L_60 - .L_59)
	.align		4
.L_59:
        /*0058*/ 	.word	index@(_Z14convert_kernelPjj)
        /*005c*/ 	.word	0x00000000


	//----- nvinfo : EIATTR_REGCOUNT
	.align		4
.L_60:
        /*0060*/ 	.byte	0x04, 0x2f
        /*0062*/ 	.short	(.L_62 - .L_61)
	.align		4
.L_61:
        /*0064*/ 	.word	index@(_ZN3cub18CUB_300001_SM_10006detail11EmptyKernelIvEEvv)
        /*0068*/ 	.word	0x00000004


	//----- nvinfo : EIATTR_FRAME_SIZE
	.align		4
.L_62:
        /*006c*/ 	.byte	0x04, 0x11
        /*006e*/ 	.short	(.L_64 - .L_63)
	.align		4
.L_63:
        /*0070*/ 	.word	index@(_ZN3cub18CUB_300001_SM_10006detail11EmptyKernelIvEEvv)
        /*0074*/ 	.word	0x00000000


	//----- nvinfo : EIATTR_MIN_STACK_SIZE
	.align		4
.L_64:
        /*0078*/ 	.byte	0x04, 0x12
        /*007a*/ 	.short	(.L_66 - .L_65)
	.align		4
.L_65:
        /*007c*/ 	.word	index@(_ZN3cub18CUB_300001_SM_10006detail11EmptyKernelIvEEvv)
        /*0080*/ 	.word	0x00000000


	//----- nvinfo : EIATTR_MIN_STACK_SIZE
	.align		4
.L_66:
        /*0084*/ 	.byte	0x04, 0x12
        /*0086*/ 	.short	(.L_68 - .L_67)
	.align		4
.L_67:
        /*0088*/ 	.word	index@(_Z14convert_kernelPjj)
        /*008c*/ 	.word	0x00000000


	//----- nvinfo : EIATTR_MIN_STACK_SIZE
	.align		4
.L_68:
        /*0090*/ 	.byte	0x04, 0x12
        /*0092*/ 	.short	(.L_70 - .L_69)
	.align		4
.L_69:
        /*0094*/ 	.word	index@(_Z34histogram_shared_accumulate_kernelPjS_jj)
        /*0098*/ 	.word	0x00000000


	//----- nvinfo : EIATTR_MIN_STACK_SIZE
	.align		4
.L_70:
        /*009c*/ 	.byte	0x04, 0x12
        /*009e*/ 	.short	(.L_72 - .L_71)
	.align		4
.L_71:
        /*00a0*/ 	.word	index@(_Z23histogram_shared_kernelPjS_jj)
        /*00a4*/ 	.word	0x00000000


	//----- nvinfo : EIATTR_MIN_STACK_SIZE
	.align		4
.L_72:
        /*00a8*/ 	.byte	0x04, 0x12
        /*00aa*/ 	.short	(.L_74 - .L_73)
	.align		4
.L_73:
        /*00ac*/ 	.word	index@(_Z23histogram_global_kernelPjS_jj)
        /*00b0*/ 	.word	0x00000000
.L_74:


//--------------------- .nv.compat                --------------------------
	.section	.nv.compat,"",@"SHT_CUDA_COMPAT_INFO"
	.align	4
        /*0000*/ 	.byte	0x02, 0x09, 0x00, 0x00, 0x02, 0x02, 0x01, 0x00, 0x02, 0x05, 0x05, 0x00, 0x03, 0x07, 0x01, 0x01
        /*0010*/ 	.byte	0x02, 0x03, 0x00, 0x00, 0x02, 0x06, 0x01, 0x00, 0x04, 0x0b, 0x08, 0x00, 0x09, 0x00, 0x00, 0x00
        /*0020*/ 	.byte	0x00, 0x00, 0x00, 0x00


//--------------------- .nv.info._ZN3cub18CUB_300001_SM_10006detail11EmptyKernelIvEEvv --------------------------
	.section	.nv.info._ZN3cub18CUB_300001_SM_10006detail11EmptyKernelIvEEvv,"",@"SHT_CUDA_INFO"
	.sectionflags	@""
	.align	4


	//----- nvinfo : EIATTR_CUDA_API_VERSION
	.align		4
        /*0000*/ 	.byte	0x04, 0x37
        /*0002*/ 	.short	(.L_76 - .L_75)
.L_75:
        /*0004*/ 	.word	0x00000082


	//----- nvinfo : EIATTR_SPARSE_MMA_MASK
	.align		4
.L_76:
        /*0008*/ 	.byte	0x03, 0x50
        /*000a*/ 	.short	0x0000


	//----- nvinfo : EIATTR_MAXREG_COUNT
	.align		4
        /*000c*/ 	.byte	0x03, 0x1b
        /*000e*/ 	.short	0x00ff


	//----- nvinfo : EIATTR_MERCURY_ISA_VERSION
	.align		4
        /*0010*/ 	.byte	0x03, 0x5f
        /*0012*/ 	.short	0x0101


	//----- nvinfo : EIATTR_VRC_CTA_INIT_COUNT
	.align		4
        /*0014*/ 	.byte	0x02, 0x4a
	.zero		1
	.zero		1


	//----- nvinfo : EIATTR_EXIT_INSTR_OFFSETS
	.align		4
        /*0018*/ 	.byte	0x04, 0x1c
        /*001a*/ 	.short	(.L_78 - .L_77)


	//   ....[0]....
.L_77:
        /*001c*/ 	.word	0x00000010


	//----- nvinfo : EIATTR_SW_WAR
	.align		4
.L_78:
        /*0020*/ 	.byte	0x04, 0x36
        /*0022*/ 	.short	(.L_80 - .L_79)
.L_79:
        /*0024*/ 	.word	0x00000008
.L_80:


//--------------------- .nv.info._Z14convert_kernelPjj --------------------------
	.section	.nv.info._Z14convert_kernelPjj,"",@"SHT_CUDA_INFO"
	.sectionflags	@""
	.align	4


	//----- nvinfo : EIATTR_CUDA_API_VERSION
	.align		4
        /*0000*/ 	.byte	0x04, 0x37
        /*0002*/ 	.short	(.L_82 - .L_81)
.L_81:
        /*0004*/ 	.word	0x00000082


	//----- nvinfo : EIATTR_KPARAM_INFO
	.align		4
.L_82:
        /*0008*/ 	.byte	0x04, 0x17
        /*000a*/ 	.short	(.L_84 - .L_83)
.L_83:
        /*000c*/ 	.word	0x00000000
        /*0010*/ 	.short	0x0001
        /*0012*/ 	.short	0x0008
        /*0014*/ 	.byte	0x00, 0xf0, 0x11, 0x00


	//----- nvinfo : EIATTR_KPARAM_INFO
	.align		4
.L_84:
        /*0018*/ 	.byte	0x04, 0x17
        /*001a*/ 	.short	(.L_86 - .L_85)
.L_85:
        /*001c*/ 	.word	0x00000000
        /*0020*/ 	.short	0x0000
        /*0022*/ 	.short	0x0000
        /*0024*/ 	.byte	0x00, 0xf5, 0x21, 0x00


	//----- nvinfo : EIATTR_SPARSE_MMA_MASK
	.align		4
.L_86:
        /*0028*/ 	.byte	0x03, 0x50
        /*002a*/ 	.short	0x0000


	//----- nvinfo : EIATTR_MAXREG_COUNT
	.align		4
        /*002c*/ 	.byte	0x03, 0x1b
        /*002e*/ 	.short	0x00ff


	//----- nvinfo : EIATTR_MERCURY_ISA_VERSION
	.align		4
        /*0030*/ 	.byte	0x03, 0x5f
        /*0032*/ 	.short	0x0101


	//----- nvinfo : EIATTR_VRC_CTA_INIT_COUNT
	.align		4
        /*0034*/ 	.byte	0x02, 0x4a
	.zero		1
	.zero		1


	//----- nvinfo : EIATTR_EXIT_INSTR_OFFSETS
	.align		4
        /*0038*/ 	.byte	0x04, 0x1c
        /*003a*/ 	.short	(.L_88 - .L_87)


	//   ....[0]....
.L_87:
        /*003c*/ 	.word	0x000000a0


	//   ....[1]....
        /*0040*/ 	.word	0x000000d0


	//----- nvinfo : EIATTR_CBANK_PARAM_SIZE
	.align		4
.L_88:
        /*0044*/ 	.byte	0x03, 0x19
        /*0046*/ 	.short	0x000c


	//----- nvinfo : EIATTR_PARAM_CBANK
	.align		4
        /*0048*/ 	.byte	0x04, 0x0a
        /*004a*/ 	.short	(.L_90 - .L_89)
	.align		4
.L_89:
        /*004c*/ 	.word	index@(.nv.constant0._Z14convert_kernelPjj)
        /*0050*/ 	.short	0x0380
        /*0052*/ 	.short	0x000c


	//----- nvinfo : EIATTR_SW_WAR
	.align		4
.L_90:
        /*0054*/ 	.byte	0x04, 0x36
        /*0056*/ 	.short	(.L_92 - .L_91)
.L_91:
        /*0058*/ 	.word	0x00000008
.L_92:


//--------------------- .nv.info._Z34histogram_shared_accumulate_kernelPjS_jj --------------------------
	.section	.nv.info._Z34histogram_shared_accumulate_kernelPjS_jj,"",@"SHT_CUDA_INFO"
	.sectionflags	@""
	.align	4


	//----- nvinfo : EIATTR_CUDA_API_VERSION
	.align		4
        /*0000*/ 	.byte	0x04, 0x37
        /*0002*/ 	.short	(.L_94 - .L_93)
.L_93:
        /*0004*/ 	.word	0x00000082


	//----- nvinfo : EIATTR_KPARAM_INFO
	.align		4
.L_94:
        /*0008*/ 	.byte	0x04, 0x17
        /*000a*/ 	.short	(.L_96 - .L_95)
.L_95:
        /*000c*/ 	.word	0x00000000
        /*0010*/ 	.short	0x0003
        /*0012*/ 	.short	0x0014
        /*0014*/ 	.byte	0x00, 0xf0, 0x11, 0x00


	//----- nvinfo : EIATTR_KPARAM_INFO
	.align		4
.L_96:
        /*0018*/ 	.byte	0x04, 0x17
        /*001a*/ 	.short	(.L_98 - .L_97)
.L_97:
        /*001c*/ 	.word	0x00000000
        /*0020*/ 	.short	0x0002
        /*0022*/ 	.short	0x0010
        /*0024*/ 	.byte	0x00, 0xf0, 0x11, 0x00


	//----- nvinfo : EIATTR_KPARAM_INFO
	.align		4
.L_98:
        /*0028*/ 	.byte	0x04, 0x17
        /*002a*/ 	.short	(.L_100 - .L_99)
.L_99:
        /*002c*/ 	.word	0x00000000
        /*0030*/ 	.short	0x0001
        /*0032*/ 	.short	0x0008
        /*0034*/ 	.byte	0x00, 0xf5, 0x21, 0x00


	//----- nvinfo : EIATTR_KPARAM_INFO
	.align		4
.L_100:
        /*0038*/ 	.byte	0x04, 0x17
        /*003a*/ 	.short	(.L_102 - .L_101)
.L_101:
        /*003c*/ 	.word	0x00000000
        /*0040*/ 	.short	0x0000
        /*0042*/ 	.short	0x0000
        /*0044*/ 	.byte	0x00, 0xf5, 0x21, 0x00


	//----- nvinfo : EIATTR_SPARSE_MMA_MASK
	.align		4
.L_102:
        /*0048*/ 	.byte	0x03, 0x50
        /*004a*/ 	.short	0x0000


	//----- nvinfo : EIATTR_MAXREG_COUNT
	.align		4
        /*004c*/ 	.byte	0x03, 0x1b
        /*004e*/ 	.short	0x00ff


	//----- nvinfo : EIATTR_NUM_BARRIERS
	.align		4
        /*0050*/ 	.byte	0x02, 0x4c
        /*0052*/ 	.byte	0x01
	.zero		1


	//----- nvinfo : EIATTR_MERCURY_ISA_VERSION
	.align		4
        /*0054*/ 	.byte	0x03, 0x5f
        /*0056*/ 	.short	0x0101


	//----- nvinfo : EIATTR_VRC_CTA_INIT_COUNT
	.align		4
        /*0058*/ 	.byte	0x02, 0x4a
	.zero		1
	.zero		1


	//----- nvinfo : EIATTR_EXIT_INSTR_OFFSETS
	.align		4
        /*005c*/ 	.byte	0x04, 0x1c
        /*005e*/ 	.short	(.L_104 - .L_103)


	//   ....[0]....
.L_103:
        /*0060*/ 	.word	0x00000330


	//   ....[1]....
        /*0064*/ 	.word	0x000003e0


	//----- nvinfo : EIATTR_CRS_STACK_SIZE
	.align		4
.L_104:
        /*0068*/ 	.byte	0x04, 0x1e
        /*006a*/ 	.short	(.L_106 - .L_105)
.L_105:
        /*006c*/ 	.word	0x00000000


	//----- nvinfo : EIATTR_CBANK_PARAM_SIZE
	.align		4
.L_106:
        /*0070*/ 	.byte	0x03, 0x19
        /*0072*/ 	.short	0x0018


	//----- nvinfo : EIATTR_PARAM_CBANK
	.align		4
        /*0074*/ 	.byte	0x04, 0x0a
        /*0076*/ 	.short	(.L_108 - .L_107)
	.align		4
.L_107:
        /*0078*/ 	.word	index@(.nv.constant0._Z34histogram_shared_accumulate_kernelPjS_jj)
        /*007c*/ 	.short	0x0380
        /*007e*/ 	.short	0x0018


	//----- nvinfo : EIATTR_SW_WAR
	.align		4
.L_108:
        /*0080*/ 	.byte	0x04, 0x36
        /*0082*/ 	.short	(.L_110 - .L_109)
.L_109:
        /*0084*/ 	.word	0x00000008
.L_110:


//--------------------- .nv.info._Z23histogram_shared_kernelPjS_jj --------------------------
	.section	.nv.info._Z23histogram_shared_kernelPjS_jj,"",@"SHT_CUDA_INFO"
	.sectionflags	@""
	.align	4


	//----- nvinfo : EIATTR_CUDA_API_VERSION
	.align		4
        /*0000*/ 	.byte	0x04, 0x37
        /*0002*/ 	.short	(.L_112 - .L_111)
.L_111:
        /*0004*/ 	.word	0x00000082


	//----- nvinfo : EIATTR_KPARAM_INFO
	.align		4
.L_112:
        /*0008*/ 	.byte	0x04, 0x17
        /*000a*/ 	.short	(.L_114 - .L_113)
.L_113:
        /*000c*/ 	.word	0x00000000
        /*0010*/ 	.short	0x0003
        /*0012*/ 	.short	0x0014
        /*0014*/ 	.byte	0x00, 0xf0, 0x11, 0x00


	//----- nvinfo : EIATTR_KPARAM_INFO
	.align		4
.L_114:
        /*0018*/ 	.byte	0x04, 0x17
        /*001a*/ 	.short	(.L_116 - .L_115)
.L_115:
        /*001c*/ 	.word	0x00000000
        /*0020*/ 	.short	0x0002
        /*0022*/ 	.short	0x0010
        /*0024*/ 	.byte	0x00, 0xf0, 0x11, 0x00


	//----- nvinfo : EIATTR_KPARAM_INFO
	.align		4
.L_116:
        /*0028*/ 	.byte	0x04, 0x17
        /*002a*/ 	.short	(.L_118 - .L_117)
.L_117:
        /*002c*/ 	.word	0x00000000
        /*0030*/ 	.short	0x0001
        /*0032*/ 	.short	0x0008
        /*0034*/ 	.byte	0x00, 0xf5, 0x21, 0x00


	//----- nvinfo : EIATTR_KPARAM_INFO
	.align		4
.L_118:
        /*0038*/ 	.byte	0x04, 0x17
        /*003a*/ 	.short	(.L_120 - .L_119)
.L_119:
        /*003c*/ 	.word	0x00000000
        /*0040*/ 	.short	0x0000
        /*0042*/ 	.short	0x0000
        /*0044*/ 	.byte	0x00, 0xf5, 0x21, 0x00


	//----- nvinfo : EIATTR_SPARSE_MMA_MASK
	.align		4
.L_120:
        /*0048*/ 	.byte	0x03, 0x50
        /*004a*/ 	.short	0x0000


	//----- nvinfo : EIATTR_MAXREG_COUNT
	.align		4
        /*004c*/ 	.byte	0x03, 0x1b
        /*004e*/ 	.short	0x00ff


	//----- nvinfo : EIATTR_NUM_BARRIERS
	.align		4
        /*0050*/ 	.byte	0x02, 0x4c
        /*0052*/ 	.byte	0x01
	.zero		1


	//----- nvinfo : EIATTR_MERCURY_ISA_VERSION
	.align		4
        /*0054*/ 	.byte	0x03, 0x5f
        /*0056*/ 	.short	0x0101


	//----- nvinfo : EIATTR_VRC_CTA_INIT_COUNT
	.align		4
        /*0058*/ 	.byte	0x02, 0x4a
	.zero		1
	.zero		1


	//----- nvinfo : EIATTR_EXIT_INSTR_OFFSETS
	.align		4
        /*005c*/ 	.byte	0x04, 0x1c
        /*005e*/ 	.short	(.L_122 - .L_121)


	//   ....[0]....
.L_121:
        /*0060*/ 	.word	0x00000230


	//   ....[1]....
        /*0064*/ 	.word	0x000002e0


	//----- nvinfo : EIATTR_CRS_STACK_SIZE
	.align		4
.L_122:
        /*0068*/ 	.byte	0x04, 0x1e
        /*006a*/ 	.short	(.L_124 - .L_123)
.L_123:
        /*006c*/ 	.word	0x00000000


	//----- nvinfo : EIATTR_CBANK_PARAM_SIZE
	.align		4
.L_124:
        /*0070*/ 	.byte	0x03, 0x19
        /*0072*/ 	.short	0x0018


	//----- nvinfo : EIATTR_PARAM_CBANK
	.align		4
        /*0074*/ 	.byte	0x04, 0x0a
        /*0076*/ 	.short	(.L_126 - .L_125)
	.align		4
.L_125:
        /*0078*/ 	.word	index@(.nv.constant0._Z23histogram_shared_kernelPjS_jj)
        /*007c*/ 	.short	0x0380
        /*007e*/ 	.short	0x0018


	//----- nvinfo : EIATTR_SW_WAR
	.align		4
.L_126:
        /*0080*/ 	.byte	0x04, 0x36
        /*0082*/ 	.short	(.L_128 - .L_127)
.L_127:
        /*0084*/ 	.word	0x00000008
.L_128:


//--------------------- .nv.info._Z23histogram_global_kernelPjS_jj --------------------------
	.section	.nv.info._Z23histogram_global_kernelPjS_jj,"",@"SHT_CUDA_INFO"
	.sectionflags	@""
	.align	4


	//----- nvinfo : EIATTR_CUDA_API_VERSION
	.align		4
        /*0000*/ 	.byte	0x04, 0x37
        /*0002*/ 	.short	(.L_130 - .L_129)
.L_129:
        /*0004*/ 	.word	0x00000082


	//----- nvinfo : EIATTR_KPARAM_INFO
	.align		4
.L_130:
        /*0008*/ 	.byte	0x04, 0x17
        /*000a*/ 	.short	(.L_132 - .L_131)
.L_131:
        /*000c*/ 	.word	0x00000000
        /*0010*/ 	.short	0x0003
        /*0012*/ 	.short	0x0014
        /*0014*/ 	.byte	0x00, 0xf0, 0x11, 0x00


	//----- nvinfo : EIATTR_KPARAM_INFO
	.align		4
.L_132:
        /*0018*/ 	.byte	0x04, 0x17
        /*001a*/ 	.short	(.L_134 - .L_133)
.L_133:
        /*001c*/ 	.word	0x00000000
        /*0020*/ 	.short	0x0002
        /*0022*/ 	.short	0x0010
        /*0024*/ 	.byte	0x00, 0xf0, 0x11, 0x00


	//----- nvinfo : EIATTR_KPARAM_INFO
	.align		4
.L_134:
        /*0028*/ 	.byte	0x04, 0x17
        /*002a*/ 	.short	(.L_136 - .L_135)
.L_135:
        /*002c*/ 	.word	0x00000000
        /*0030*/ 	.short	0x0001
        /*0032*/ 	.short	0x0008
        /*0034*/ 	.byte	0x00, 0xf5, 0x21, 0x00


	//----- nvinfo : EIATTR_KPARAM_INFO
	.align		4
.L_136:
        /*0038*/ 	.byte	0x04, 0x17
        /*003a*/ 	.short	(.L_138 - .L_137)
.L_137:
        /*003c*/ 	.word	0x00000000
        /*0040*/ 	.short	0x0000
        /*0042*/ 	.short	0x0000
        /*0044*/ 	.byte	0x00, 0xf5, 0x21, 0x00


	//----- nvinfo : EIATTR_SPARSE_MMA_MASK
	.align		4
.L_138:
        /*0048*/ 	.byte	0x03, 0x50
        /*004a*/ 	.short	0x0000


	//----- nvinfo : EIATTR_MAXREG_COUNT
	.align		4
        /*004c*/ 	.byte	0x03, 0x1b
        /*004e*/ 	.short	0x00ff


	//----- nvinfo : EIATTR_MERCURY_ISA_VERSION
	.align		4
        /*0050*/ 	.byte	0x03, 0x5f
        /*0052*/ 	.short	0x0101


	//----- nvinfo : EIATTR_VRC_CTA_INIT_COUNT
	.align		4
        /*0054*/ 	.byte	0x02, 0x4a
	.zero		1
	.zero		1


	//----- nvinfo : EIATTR_EXIT_INSTR_OFFSETS
	.align		4
        /*0058*/ 	.byte	0x04, 0x1c
        /*005a*/ 	.short	(.L_140 - .L_139)


	//   ....[0]....
.L_139:
        /*005c*/ 	.word	0x00000070


	//   ....[1]....
        /*0060*/ 	.word	0x000001b0


	//----- nvinfo : EIATTR_CRS_STACK_SIZE
	.align		4
.L_140:
        /*0064*/ 	.byte	0x04, 0x1e
        /*0066*/ 	.short	(.L_142 - .L_141)
.L_141:
        /*0068*/ 	.word	0x00000000


	//----- nvinfo : EIATTR_CBANK_PARAM_SIZE
	.align		4
.L_142:
        /*006c*/ 	.byte	0x03, 0x19
        /*006e*/ 	.short	0x0018


	//----- nvinfo : EIATTR_PARAM_CBANK
	.align		4
        /*0070*/ 	.byte	0x04, 0x0a
        /*0072*/ 	.short	(.L_144 - .L_143)
	.align		4
.L_143:
        /*0074*/ 	.word	index@(.nv.constant0._Z23histogram_global_kernelPjS_jj)
        /*0078*/ 	.short	0x0380
        /*007a*/ 	.short	0x0018


	//----- nvinfo : EIATTR_SW_WAR
	.align		4
.L_144:
        /*007c*/ 	.byte	0x04, 0x36
        /*007e*/ 	.short	(.L_146 - .L_145)
.L_145:
        /*0080*/ 	.word	0x00000008
.L_146:


//--------------------- .nv.callgraph             --------------------------
	.section	.nv.callgraph,"",@"SHT_CUDA_CALLGRAPH"
	.align	4
	.sectionentsize	8
	.align		4
        /*0000*/ 	.word	0x00000000
	.align		4
        /*0004*/ 	.word	0xffffffff
	.align		4
        /*0008*/ 	.word	0x00000000
	.align		4
        /*000c*/ 	.word	0xfffffffe
	.align		4
        /*0010*/ 	.word	0x00000000
	.align		4
        /*0014*/ 	.word	0xfffffffd
	.align		4
        /*0018*/ 	.word	0x00000000
	.align		4
        /*001c*/ 	.word	0xfffffffc


//--------------------- .nv.constant4             --------------------------
	.section	.nv.constant4,"a",@progbits
	.align	8
	.align		8
.nv.constant4:
        /*0000*/ 	.dword	_ZN34_INTERNAL_71836799_4_k_cu_8a62ade84cuda3std3__45__cpo5beginE
	.align		8
        /*0008*/ 	.dword	_ZN34_INTERNAL_71836799_4_k_cu_8a62ade84cuda3std3__45__cpo3endE
	.align		8
        /*0010*/ 	.dword	_ZN34_INTERNAL_71836799_4_k_cu_8a62ade84cuda3std3__45__cpo6cbeginE
	.align		8
        /*0018*/ 	.dword	_ZN34_INTERNAL_71836799_4_k_cu_8a62ade84cuda3std3__45__cpo4cendE
	.align		8
        /*0020*/ 	.dword	_ZN34_INTERNAL_71836799_4_k_cu_8a62ade84cuda3std3__45__cpo6rbeginE
	.align		8
        /*0028*/ 	.dword	_ZN34_INTERNAL_71836799_4_k_cu_8a62ade84cuda3std3__45__cpo4rendE
	.align		8
        /*0030*/ 	.dword	_ZN34_INTERNAL_71836799_4_k_cu_8a62ade84cuda3std3__45__cpo7crbeginE
	.align		8
        /*0038*/ 	.dword	_ZN34_INTERNAL_71836799_4_k_cu_8a62ade84cuda3std3__45__cpo5crendE
	.align		8
        /*0040*/ 	.dword	_ZN34_INTERNAL_71836799_4_k_cu_8a62ade84cuda3std3__436_GLOBAL__N__71836799_4_k_cu_8a62ade86ignoreE
	.align		8
        /*0048*/ 	.dword	_ZN34_INTERNAL_71836799_4_k_cu_8a62ade84cuda3std3__419piecewise_constructE
	.align		8
        /*0050*/ 	.dword	_ZN34_INTERNAL_71836799_4_k_cu_8a62ade84cuda3std3__48in_placeE
	.align		8
        /*0058*/ 	.dword	_ZN34_INTERNAL_71836799_4_k_cu_8a62ade84cuda3std3__420unreachable_sentinelE
	.align		8
        /*0060*/ 	.dword	_ZN34_INTERNAL_71836799_4_k_cu_8a62ade84cuda3std3__47nulloptE
	.align		8
        /*0068*/ 	.dword	_ZN34_INTERNAL_71836799_4_k_cu_8a62ade84cuda3std3__48unexpectE
	.align		8
        /*0070*/ 	.dword	_ZN34_INTERNAL_71836799_4_k_cu_8a62ade84cuda3std6ranges3__45__cpo4swapE
	.align		8
        /*0078*/ 	.dword	_ZN34_INTERNAL_71836799_4_k_cu_8a62ade84cuda3std6ranges3__45__cpo9iter_moveE
	.align		8
        /*0080*/ 	.dword	_ZN34_INTERNAL_71836799_4_k_cu_8a62ade84cuda3std6ranges3__45__cpo5beginE
	.align		8
        /*0088*/ 	.dword	_ZN34_INTERNAL_71836799_4_k_cu_8a62ade84cuda3std6ranges3__45__cpo3endE
	.align		8
        /*0090*/ 	.dword	_ZN34_INTERNAL_71836799_4_k_cu_8a62ade84cuda3std6ranges3__45__cpo6cbeginE
	.align		8
        /*0098*/ 	.dword	_ZN34_INTERNAL_71836799_4_k_cu_8a62ade84cuda3std6ranges3__45__cpo4cendE
	.align		8
        /*00a0*/ 	.dword	_ZN34_INTERNAL_71836799_4_k_cu_8a62ade84cuda3std6ranges3__45__cpo7advanceE
	.align		8
        /*00a8*/ 	.dword	_ZN34_INTERNAL_71836799_4_k_cu_8a62ade84cuda3std6ranges3__45__cpo9iter_swapE
	.align		8
        /*00b0*/ 	.dword	_ZN34_INTERNAL_71836799_4_k_cu_8a62ade84cuda3std6ranges3__45__cpo4nextE
	.align		8
        /*00b8*/ 	.dword	_ZN34_INTERNAL_71836799_4_k_cu_8a62ade84cuda3std6ranges3__45__cpo4prevE
	.align		8
        /*00c0*/ 	.dword	_ZN34_INTERNAL_71836799_4_k_cu_8a62ade84cuda3std6ranges3__45__cpo4dataE
	.align		8
        /*00c8*/ 	.dword	_ZN34_INTERNAL_71836799_4_k_cu_8a62ade84cuda3std6ranges3__45__cpo5cdataE
	.align		8
        /*00d0*/ 	.dword	_ZN34_INTERNAL_71836799_4_k_cu_8a62ade84cuda3std6ranges3__45__cpo4sizeE
	.align		8
        /*00d8*/ 	.dword	_ZN34_INTERNAL_71836799_4_k_cu_8a62ade84cuda3std6ranges3__45__cpo5ssizeE
	.align		8
        /*00e0*/ 	.dword	_ZN34_INTERNAL_71836799_4_k_cu_8a62ade84cuda3std6ranges3__45__cpo8distanceE
	.align		8
        /*00e8*/ 	.dword	_ZN34_INTERNAL_71836799_4_k_cu_8a62ade86thrust24THRUST_300001_SM_1000_NS8cuda_cub3parE
	.align		8
        /*00f0*/ 	.dword	_ZN34_INTERNAL_71836799_4_k_cu_8a62ade86thrust24THRUST_300001_SM_1000_NS8cuda_cub10par_nosyncE
	.align		8
        /*00f8*/ 	.dword	_ZN34_INTERNAL_71836799_4_k_cu_8a62ade86thrust24THRUST_300001_SM_1000_NS6system6detail10sequential3seqE
	.align		8
        /*0100*/ 	.dword	_ZN34_INTERNAL_71836799_4_k_cu_8a62ade86thrust24THRUST_300001_SM_1000_NS6system3cpp3parE
	.align		8
        /*0108*/ 	.dword	_ZN34_INTERNAL_71836799_4_k_cu_8a62ade86thrust24THRUST_300001_SM_1000_NS12placeholders2_1E
	.align		8
        /*0110*/ 	.dword	_ZN34_INTERNAL_71836799_4_k_cu_8a62ade86thrust24THRUST_300001_SM_1000_NS12placeholders2_2E
	.align		8
        /*0118*/ 	.dword	_ZN34_INTERNAL_71836799_4_k_cu_8a62ade86thrust24THRUST_300001_SM_1000_NS12placeholders2_3E
	.align		8
        /*0120*/ 	.dword	_ZN34_INTERNAL_71836799_4_k_cu_8a62ade86thrust24THRUST_300001_SM_1000_NS12placeholders2_4E
	.align		8
        /*0128*/ 	.dword	_ZN34_INTERNAL_71836799_4_k_cu_8a62ade86thrust24THRUST_300001_SM_1000_NS12placeholders2_5E
	.align		8
        /*0130*/ 	.dword	_ZN34_INTERNAL_71836799_4_k_cu_8a62ade86thrust24THRUST_300001_SM_1000_NS12placeholders2_6E
	.align		8
        /*0138*/ 	.dword	_ZN34_INTERNAL_71836799_4_k_cu_8a62ade86thrust24THRUST_300001_SM_1000_NS12placeholders2_7E
	.align		8
        /*0140*/ 	.dword	_ZN34_INTERNAL_71836799_4_k_cu_8a62ade86thrust24THRUST_300001_SM_1000_NS12placeholders2_8E
	.align		8
        /*0148*/ 	.dword	_ZN34_INTERNAL_71836799_4_k_cu_8a62ade86thrust24THRUST_300001_SM_1000_NS12placeholders2_9E
	.align		8
        /*0150*/ 	.dword	_ZN34_INTERNAL_71836799_4_k_cu_8a62ade86thrust24THRUST_300001_SM_1000_NS12placeholders3_10E
	.align		8
        /*0158*/ 	.dword	_ZN34_INTERNAL_71836799_4_k_cu_8a62ade86thrust24THRUST_300001_SM_1000_NS3seqE
	.align		8
        /*0160*/ 	.dword	_ZN34_INTERNAL_71836799_4_k_cu_8a62ade86thrust24THRUST_300001_SM_1000_NS6deviceE


//--------------------- .text._ZN3cub18CUB_300001_SM_10006detail11EmptyKernelIvEEvv --------------------------
	.section	.text._ZN3cub18CUB_300001_SM_10006detail11EmptyKernelIvEEvv,"ax",@progbits
	.align	128
        .global         _ZN3cub18CUB_300001_SM_10006detail11EmptyKernelIvEEvv
        .type           _ZN3cub18CUB_300001_SM_10006detail11EmptyKernelIvEEvv,@function
        .size           _ZN3cub18CUB_300001_SM_10006detail11EmptyKernelIvEEvv,(.L_x_21 - _ZN3cub18CUB_300001_SM_10006detail11EmptyKernelIvEEvv)
        .other          _ZN3cub18CUB_300001_SM_10006detail11EmptyKernelIvEEvv,@"STO_CUDA_ENTRY STV_DEFAULT"
_ZN3cub18CUB_300001_SM_10006detail11EmptyKernelIvEEvv:
.text._ZN3cub18CUB_300001_SM_10006detail11EmptyKernelIvEEvv:
[----:B------:R-:W-:Y:S01]  /*0000*/  LDC R1, c[0x0][0x37c] ;  /* 0x0000df00ff017b82 */ /* 0x000fe20000000800 */
[----:B------:R-:W-:Y:S05]  /*0010*/  EXIT ;  /* 0x000000000000794d */ /* 0x000fea0003800000 */
.L_x_0:
[----:B------:R-:W-:-:S00]  /*0020*/  BRA `(.L_x_0) ;  /* 0xfffffffc00fc7947 */ /* 0x000fc0000383ffff */
[----:B------:R-:W-:-:S00]  /*0030*/  NOP ;  /* 0x0000000000007918 */ /* 0x000fc00000000000 */
        /* <DEDUP_REMOVED lines=12> */
.L_x_21:


//--------------------- .text._Z14convert_kernelPjj --------------------------
	.section	.text._Z14convert_kernelPjj,"ax",@progbits
	.align	128
        .global         _Z14convert_kernelPjj
        .type           _Z14convert_kernelPjj,@function
        .size           _Z14convert_kernelPjj,(.L_x_22 - _Z14convert_kernelPjj)
        .other          _Z14convert_kernelPjj,@"STO_CUDA_ENTRY STV_DEFAULT"
_Z14convert_kernelPjj:
.text._Z14convert_kernelPjj:
[----:B------:R-:W-:Y:S01]  /*0000*/  LDC R1, c[0x0][0x37c] ;  /* 0x0000df00ff017b82 */ /* 0x000fe20000000800 */
[----:B------:R-:W0:Y:S07]  /*0010*/  S2R R5, SR_TID.X ;  /* 0x0000000000057919 */ /* 0x000e2e0000002100 */
[----:B------:R-:W0:Y:S01]  /*0020*/  S2UR UR6, SR_CTAID.X ;  /* 0x00000000000679c3 */ /* 0x000e220000002500 */
[----:B------:R-:W1:Y:S07]  /*0030*/  LDCU.64 UR4, c[0x0][0x358] ;  /* 0x00006b00ff0477ac */ /* 0x000e6e0008000a00 */
[----:B------:R-:W0:Y:S08]  /*0040*/  LDC R0, c[0x0][0x360] ;  /* 0x0000d800ff007b82 */ /* 0x000e300000000800 */
[----:B------:R-:W2:Y:S01]  /*0050*/  LDC.64 R2, c[0x0][0x380] ;  /* 0x0000e000ff027b82 */ /* 0x000ea20000000a00 */
[----:B0-----:R-:W-:-:S04]  /*0060*/  IMAD R5, R0, UR6, R5 ;  /* 0x0000000600057c24 */ /* 0x001fc8000f8e0205 */
[----:B--2---:R-:W-:-:S05]  /*0070*/  IMAD.WIDE R2, R5, 0x4, R2 ;  /* 0x0000000405027825 */ /* 0x004fca00078e0202 */
[----:B-1----:R-:W2:Y:S02]  /*0080*/  LDG.E R0, desc[UR4][R2.64] ;  /* 0x0000000402007981 */ /* 0x002ea4000c1e1900 */
[----:B--2---:R-:W-:-:S13]  /*0090*/  ISETP.GE.U32.AND P0, PT, R0, 0x80, PT ;  /* 0x000000800000780c */ /* 0x004fda0003f06070 */
[----:B------:R-:W-:Y:S05]  /*00a0*/  @!P0 EXIT ;  /* 0x000000000000894d */ /* 0x000fea0003800000 */
[----:B------:R-:W-:-:S05]  /*00b0*/  HFMA2 R5, -RZ, RZ, 0, 7.569789886474609375e-06 ;  /* 0x0000007fff057431 */ /* 0x000fca00000001ff */
[----:B------:R-:W-:Y:S01]  /*00c0*/  STG.E desc[UR4][R2.64], R5 ;  /* 0x0000000502007986 */ /* 0x000fe2000c101904 */
[----:B------:R-:W-:Y:S05]  /*00d0*/  EXIT ;  /* 0x000000000000794d */ /* 0x000fea0003800000 */
.L_x_1:
        /* <DEDUP_REMOVED lines=10> */
.L_x_22:


//--------------------- .text._Z34histogram_shared_accumulate_kernelPjS_jj --------------------------
	.section	.text._Z34histogram_shared_accumulate_kernelPjS_jj,"ax",@progbits
	.align	128
        .global         _Z34histogram_shared_accumulate_kernelPjS_jj
        .type           _Z34histogram_shared_accumulate_kernelPjS_jj,@function
        .size           _Z34histogram_shared_accumulate_kernelPjS_jj,(.L_x_23 - _Z34histogram_shared_accumulate_kernelPjS_jj)
        .other          _Z34histogram_shared_accumulate_kernelPjS_jj,@"STO_CUDA_ENTRY STV_DEFAULT"
_Z34histogram_shared_accumulate_kernelPjS_jj:
.text._Z34histogram_shared_accumulate_kernelPjS_jj:
[----:B------:R-:W-:Y:S08]  /*0000*/  LDC R1, c[0x0][0x37c] ;  /* 0x0000df00ff017b82 */ /* 0x000ff00000000800 */
[----:B------:R-:W0:Y:S01]  /*0010*/  S2UR UR5, SR_CgaCtaId ;  /* 0x00000000000579c3 */ /* 0x000e220000008800 */
[----:B------:R-:W1:Y:S01]  /*0020*/  S2R R0, SR_TID.X ;  /* 0x0000000000007919 */ /* 0x000e620000002100 */
[----:B------:R-:W-:Y:S01]  /*0030*/  UMOV UR4, 0x400 ;  /* 0x0000040000047882 */ /* 0x000fe20000000000 */
[----:B------:R-:W2:Y:S01]  /*0040*/  LDCU.64 UR6, c[0x0][0x358] ;  /* 0x00006b00ff0677ac */ /* 0x000ea20008000a00 */
[----:B------:R-:W-:Y:S04]  /*0050*/  BSSY.RECONVERGENT B0, `(.L_x_2) ;  /* 0x000002a000007945 */ /* 0x000fe80003800200 */
[----:B------:R-:W3:Y:S08]  /*0060*/  S2UR UR8, SR_CTAID.X ;  /* 0x00000000000879c3 */ /* 0x000ef00000002500 */
[----:B------:R-:W3:Y:S01]  /*0070*/  LDC R5, c[0x0][0x360] ;  /* 0x0000d800ff057b82 */ /* 0x000ee20000000800 */
[----:B0-----:R-:W-:Y:S01]  /*0080*/  ULEA UR4, UR5, UR4, 0x18 ;  /* 0x0000000405047291 */ /* 0x001fe2000f8ec0ff */
[----:B------:R-:W0:Y:S05]  /*0090*/  LDCU UR5, c[0x0][0x390] ;  /* 0x00007200ff0577ac */ /* 0x000e2a0008000800 */
[----:B-1----:R-:W-:-:S05]  /*00a0*/  LEA R4, R0, UR4, 0x2 ;  /* 0x0000000400047c11 */ /* 0x002fca000f8e10ff */
[----:B------:R1:W-:Y:S01]  /*00b0*/  STS [R4], RZ ;  /* 0x000000ff04007388 */ /* 0x0003e20000000800 */
[----:B---3--:R-:W-:Y:S01]  /*00c0*/  IMAD R2, R5, UR8, R0 ;  /* 0x0000000805027c24 */ /* 0x008fe2000f8e0200 */
[----:B------:R-:W-:Y:S04]  /*00d0*/  BAR.SYNC.DEFER_BLOCKING 0x0 ;  /* 0x0000000000007b1d */ /* 0x000fe80000010000 */
[----:B0-----:R-:W-:-:S13]  /*00e0*/  ISETP.GE.U32.AND P0, PT, R2, UR5, PT ;  /* 0x0000000502007c0c */ /* 0x001fda000bf06070 */
[----:B-12---:R-:W-:Y:S05]  /*00f0*/  @P0 BRA `(.L_x_3) ;  /* 0x00000000007c0947 */ /* 0x006fea0003800000 */
[----:B------:R-:W0:Y:S01]  /*0100*/  LDCU UR5, c[0x0][0x370] ;  /* 0x00006e00ff0577ac */ /* 0x000e220008000800 */
[----:B------:R-:W-:Y:S02]  /*0110*/  IMAD.MOV.U32 R9, RZ, RZ, R2 ;  /* 0x000000ffff097224 */ /* 0x000fe400078e0002 */
[----:B0-----:R-:W-:-:S07]  /*0120*/  IMAD R8, R5, UR5, RZ ;  /* 0x0000000505087c24 */ /* 0x001fce000f8e02ff */
.L_x_7:
[----:B0-----:R-:W0:Y:S01]  /*0130*/  LDC.64 R2, c[0x0][0x380] ;  /* 0x0000e000ff027b82 */ /* 0x001e220000000a00 */
[----:B------:R-:W1:Y:S01]  /*0140*/  LDCU UR5, c[0x0][0x390] ;  /* 0x00007200ff0577ac */ /* 0x000e620008000800 */
[----:B0-----:R-:W-:-:S05]  /*0150*/  IMAD.WIDE R6, R9, 0x4, R2 ;  /* 0x0000000409067825 */ /* 0x001fca00078e0202 */
[----:B------:R-:W2:Y:S01]  /*0160*/  LDG.E R13, desc[UR6][R6.64] ;  /* 0x00000006060d7981 */ /* 0x000ea2000c1e1900 */
[----:B------:R-:W-:Y:S01]  /*0170*/  VIADD R10, R9, 0x1 ;  /* 0x00000001090a7836 */ /* 0x000fe20000000000 */
[----:B------:R-:W-:Y:S01]  /*0180*/  IADD3 R9, PT, PT, R8, R9, RZ ;  /* 0x0000000908097210 */ /* 0x000fe20007ffe0ff */
[----:B------:R-:W-:Y:S01]  /*0190*/  BSSY.RECONVERGENT B1, `(.L_x_4) ;  /* 0x0000012000017945 */ /* 0x000fe20003800200 */
[----:B------:R-:W-:Y:S01]  /*01a0*/  IMAD.MOV.U32 R11, RZ, RZ, 0x1 ;  /* 0x00000001ff0b7424 */ /* 0x000fe200078e00ff */
[----:B--2---:R-:W-:-:S04]  /*01b0*/  ISETP.GE.U32.AND P0, PT, R13, 0x1000, PT ;  /* 0x000010000d00780c */ /* 0x004fc80003f06070 */
[----:B------:R-:W-:Y:S02]  /*01c0*/  SEL R10, R10, RZ, !P0 ;  /* 0x000000ff0a0a7207 */ /* 0x000fe40004000000 */
[----:B-1----:R-:W-:Y:S02]  /*01d0*/  ISETP.GE.U32.AND P0, PT, R9, UR5, PT ;  /* 0x0000000509007c0c */ /* 0x002fe4000bf06070 */
[----:B------:R-:W-:-:S13]  /*01e0*/  ISETP.GE.U32.AND P1, PT, R10, UR5, PT ;  /* 0x000000050a007c0c */ /* 0x000fda000bf26070 */
[----:B------:R-:W-:Y:S05]  /*01f0*/  @P1 BRA `(.L_x_5) ;  /* 0x00000000002c1947 */ /* 0x000fea0003800000 */
[----:B------:R-:W-:-:S06]  /*0200*/  IMAD.WIDE R6, R10, 0x4, R2 ;  /* 0x000000040a067825 */ /* 0x000fcc00078e0202 */
[----:B------:R-:W2:Y:S02]  /*0210*/  LDG.E R6, desc[UR6][R6.64] ;  /* 0x0000000606067981 */ /* 0x000ea4000c1e1900 */
[----:B--2---:R-:W-:-:S13]  /*0220*/  ISETP.NE.AND P1, PT, R6, R13, PT ;  /* 0x0000000d0600720c */ /* 0x004fda0003f25270 */
[----:B------:R-:W-:Y:S05]  /*0230*/  @P1 BRA `(.L_x_5) ;  /* 0x00000000001c1947 */ /* 0x000fea0003800000 */
[----:B------:R-:W-:-:S07]  /*0240*/  IMAD.MOV.U32 R11, RZ, RZ, 0x1 ;  /* 0x00000001ff0b7424 */ /* 0x000fce00078e00ff */
.L_x_6:
[----:B------:R-:W-:-:S06]  /*0250*/  IMAD.WIDE R6, R10, 0x4, R2 ;  /* 0x000000040a067825 */ /* 0x000fcc00078e0202 */
[----:B------:R-:W2:Y:S01]  /*0260*/  LDG.E R6, desc[UR6][R6.64+0x4] ;  /* 0x0000040606067981 */ /* 0x000ea2000c1e1900 */
[----:B------:R-:W-:Y:S01]  /*0270*/  IADD3 R10, PT, PT, R10, 0x1, RZ ;  /* 0x000000010a0a7810 */ /* 0x000fe20007ffe0ff */
[----:B------:R-:W-:Y:S01]  /*0280*/  VIADD R11, R11, 0x1 ;  /* 0x000000010b0b7836 */ /* 0x000fe20000000000 */
[----:B--2---:R-:W-:-:S13]  /*0290*/  ISETP.NE.AND P1, PT, R6, R13, PT ;  /* 0x0000000d0600720c */ /* 0x004fda0003f25270 */
[----:B------:R-:W-:Y:S05]  /*02a0*/  @!P1 BRA `(.L_x_6) ;  /* 0xfffffffc00e89947 */ /* 0x000fea000383ffff */
.L_x_5:
[----:B------:R-:W-:Y:S05]  /*02b0*/  BSYNC.RECONVERGENT B1 ;  /* 0x0000000000017941 */ /* 0x000fea0003800200 */
.L_x_4:
[----:B------:R-:W-:-:S05]  /*02c0*/  LEA R2, R13, UR4, 0x2 ;  /* 0x000000040d027c11 */ /* 0x000fca000f8e10ff */
[----:B------:R0:W-:Y:S01]  /*02d0*/  ATOMS.ADD RZ, [R2], R11 ;  /* 0x0000000b02ff738c */ /* 0x0001e20000000000 */
[----:B------:R-:W-:Y:S05]  /*02e0*/  @!P0 BRA `(.L_x_7) ;  /* 0xfffffffc00908947 */ /* 0x000fea000383ffff */
.L_x_3:
[----:B------:R-:W-:Y:S05]  /*02f0*/  BSYNC.RECONVERGENT B0 ;  /* 0x0000000000007941 */ /* 0x000fea0003800200 */
.L_x_2:
[----:B------:R-:W1:Y:S01]  /*0300*/  LDCU UR5, c[0x0][0x394] ;  /* 0x00007280ff0577ac */ /* 0x000e620008000800 */
[----:B------:R-:W-:Y:S01]  /*0310*/  BAR.SYNC.DEFER_BLOCKING 0x0 ;  /* 0x0000000000007b1d */ /* 0x000fe20000010000 */
[----:B-1----:R-:W-:-:S13]  /*0320*/  ISETP.NE.AND P0, PT, RZ, UR5, PT ;  /* 0x00000005ff007c0c */ /* 0x002fda000bf05270 */
[----:B------:R-:W-:Y:S05]  /*0330*/  @!P0 EXIT ;  /* 0x000000000000894d */ /* 0x000fea0003800000 */
[----:B------:R-:W1:Y:S01]  /*0340*/  LDC.64 R6, c[0x0][0x388] ;  /* 0x0000e200ff067b82 */ /* 0x000e620000000a00 */
[----:B------:R-:W-:-:S07]  /*0350*/  IMAD.MOV.U32 R9, RZ, RZ, RZ ;  /* 0x000000ffff097224 */ /* 0x000fce00078e00ff */
.L_x_8:
[----:B------:R-:W-:Y:S01]  /*0360*/  LEA R8, R9, R4, 0x2 ;  /* 0x0000000409087211 */ /* 0x000fe200078e10ff */
[----:B--2---:R-:W-:-:S04]  /*0370*/  IMAD.IADD R3, R0, 0x1, R9 ;  /* 0x0000000100037824 */ /* 0x004fc800078e0209 */
[----:B0-----:R-:W0:Y:S01]  /*0380*/  LDS R11, [R8] ;  /* 0x00000000080b7984 */ /* 0x001e220000000800 */
[----:B------:R-:W-:Y:S01]  /*0390*/  IADD3 R9, PT, PT, R5, R9, RZ ;  /* 0x0000000905097210 */ /* 0x000fe20007ffe0ff */
[----:B-1----:R-:W-:-:S03]  /*03a0*/  IMAD.WIDE.U32 R2, R3, 0x4, R6 ;  /* 0x0000000403027825 */ /* 0x002fc600078e0006 */
[----:B------:R-:W-:Y:S02]  /*03b0*/  ISETP.GE.U32.AND P0, PT, R9, UR5, PT ;  /* 0x0000000509007c0c */ /* 0x000fe4000bf06070 */
[----:B0-----:R2:W-:Y:S11]  /*03c0*/  REDG.E.ADD.STRONG.GPU desc[UR6][R2.64], R11 ;  /* 0x0000000b0200798e */ /* 0x0015f6000c12e106 */
[----:B------:R-:W-:Y:S05]  /*03d0*/  @!P0 BRA `(.L_x_8) ;  /* 0xfffffffc00e08947 */ /* 0x000fea000383ffff */
[----:B------:R-:W-:Y:S05]  /*03e0*/  EXIT ;  /* 0x000000000000794d */ /* 0x000fea0003800000 */
.L_x_9:
        /* <DEDUP_REMOVED lines=9> */
.L_x_23:


//--------------------- .text._Z23histogram_shared_kernelPjS_jj --------------------------
	.section	.text._Z23histogram_shared_kernelPjS_jj,"ax",@progbits
	.align	128
        .global         _Z23histogram_shared_kernelPjS_jj
        .type           _Z23histogram_shared_kernelPjS_jj,@function
        .size           _Z23histogram_shared_kernelPjS_jj,(.L_x_24 - _Z23histogram_shared_kernelPjS_jj)
        .other          _Z23histogram_shared_kernelPjS_jj,@"STO_CUDA_ENTRY STV_DEFAULT"
_Z23histogram_shared_kernelPjS_jj:
.text._Z23histogram_shared_kernelPjS_jj:
[----:B------:R-:W-:Y:S08]  /*0000*/  LDC R1, c[0x0][0x37c] ;  /* 0x0000df00ff017b82 */ /* 0x000ff00000000800 */
[----:B------:R-:W0:Y:S01]  /*0010*/  S2UR UR5, SR_CgaCtaId ;  /* 0x00000000000579c3 */ /* 0x000e220000008800 */
[----:B------:R-:W1:Y:S01]  /*0020*/  S2R R8, SR_TID.X ;  /* 0x0000000000087919 */ /* 0x000e620000002100 */
[----:B------:R-:W-:Y:S01]  /*0030*/  UMOV UR4, 0x400 ;  /* 0x0000040000047882 */ /* 0x000fe20000000000 */
[----:B------:R-:W2:Y:S01]  /*0040*/  LDCU.64 UR6, c[0x0][0x358] ;  /* 0x00006b00ff0677ac */ /* 0x000ea20008000a00 */
[----:B------:R-:W-:Y:S01]  /*0050*/  BSSY.RECONVERGENT B0, `(.L_x_10) ;  /* 0x000001a000007945 */ /* 0x000fe20003800200 */
[----:B------:R-:W3:Y:S03]  /*0060*/  LDCU UR9, c[0x0][0x390] ;  /* 0x00007200ff0977ac */ /* 0x000ee60008000800 */
[----:B------:R-:W4:Y:S08]  /*0070*/  S2UR UR8, SR_CTAID.X ;  /* 0x00000000000879c3 */ /* 0x000f300000002500 */
[----:B------:R-:W4:Y:S01]  /*0080*/  LDC R10, c[0x0][0x360] ;  /* 0x0000d800ff0a7b82 */ /* 0x000f220000000800 */
[----:B0-----:R-:W-:Y:S01]  /*0090*/  ULEA UR4, UR5, UR4, 0x18 ;  /* 0x0000000405047291 */ /* 0x001fe2000f8ec0ff */
[----:B------:R-:W0:Y:S05]  /*00a0*/  LDCU UR5, c[0x0][0x390] ;  /* 0x00007200ff0577ac */ /* 0x000e2a0008000800 */
[----:B-1----:R-:W-:-:S05]  /*00b0*/  LEA R6, R8, UR4, 0x2 ;  /* 0x0000000408067c11 */ /* 0x002fca000f8e10ff */
[----:B------:R1:W-:Y:S01]  /*00c0*/  STS [R6], RZ ;  /* 0x000000ff06007388 */ /* 0x0003e20000000800 */
[----:B----4-:R-:W-:Y:S01]  /*00d0*/  IMAD R0, R10, UR8, R8 ;  /* 0x000000080a007c24 */ /* 0x010fe2000f8e0208 */
[----:B------:R-:W-:Y:S04]  /*00e0*/  BAR.SYNC.DEFER_BLOCKING 0x0 ;  /* 0x0000000000007b1d */ /* 0x000fe80000010000 */
[----:B0-----:R-:W-:-:S13]  /*00f0*/  ISETP.GE.U32.AND P0, PT, R0, UR5, PT ;  /* 0x0000000500007c0c */ /* 0x001fda000bf06070 */
[----:B-123--:R-:W-:Y:S05]  /*0100*/  @P0 BRA `(.L_x_11) ;  /* 0x0000000000380947 */ /* 0x00efea0003800000 */
[----:B------:R-:W0:Y:S01]  /*0110*/  LDC.64 R4, c[0x0][0x380] ;  /* 0x0000e000ff047b82 */ /* 0x000e220000000a00 */
[----:B------:R-:W1:Y:S02]  /*0120*/  LDCU UR5, c[0x0][0x370] ;  /* 0x00006e00ff0577ac */ /* 0x000e640008000800 */
[----:B-1----:R-:W-:-:S07]  /*0130*/  IMAD R7, R10, UR5, RZ ;  /* 0x000000050a077c24 */ /* 0x002fce000f8e02ff */
.L_x_14:
[----:B0-----:R-:W-:-:S06]  /*0140*/  IMAD.WIDE R2, R0, 0x4, R4 ;  /* 0x0000000400027825 */ /* 0x001fcc00078e0204 */
[----:B------:R-:W2:Y:S01]  /*0150*/  LDG.E R2, desc[UR6][R2.64] ;  /* 0x0000000602027981 */ /* 0x000ea2000c1e1900 */
[----:B------:R-:W-:Y:S01]  /*0160*/  IMAD.IADD R0, R7, 0x1, R0 ;  /* 0x0000000107007824 */ /* 0x000fe200078e0200 */
[----:B------:R-:W-:Y:S04]  /*0170*/  BSSY.RECONVERGENT B1, `(.L_x_12) ;  /* 0x0000006000017945 */ /* 0x000fe80003800200 */
[----:B------:R-:W-:Y:S02]  /*0180*/  ISETP.GE.U32.AND P1, PT, R0, UR9, PT ;  /* 0x0000000900007c0c */ /* 0x000fe4000bf26070 */
[----:B--2---:R-:W-:-:S13]  /*0190*/  ISETP.GT.U32.AND P0, PT, R2, 0xfff, PT ;  /* 0x00000fff0200780c */ /* 0x004fda0003f04070 */
[----:B------:R-:W-:Y:S05]  /*01a0*/  @P0 BRA `(.L_x_13) ;  /* 0x0000000000080947 */ /* 0x000fea0003800000 */
[----:B------:R-:W-:-:S05]  /*01b0*/  LEA R2, R2, UR4, 0x2 ;  /* 0x0000000402027c11 */ /* 0x000fca000f8e10ff */
[----:B------:R0:W-:Y:S02]  /*01c0*/  ATOMS.POPC.INC.32 RZ, [R2+URZ] ;  /* 0x0000000002ff7f8c */ /* 0x0001e4000d8000ff */
.L_x_13:
[----:B------:R-:W-:Y:S05]  /*01d0*/  BSYNC.RECONVERGENT B1 ;  /* 0x0000000000017941 */ /* 0x000fea0003800200 */
.L_x_12:
[----:B------:R-:W-:Y:S05]  /*01e0*/  @!P1 BRA `(.L_x_14) ;  /* 0xfffffffc00d49947 */ /* 0x000fea000383ffff */
.L_x_11:
[----:B------:R-:W-:Y:S05]  /*01f0*/  BSYNC.RECONVERGENT B0 ;  /* 0x0000000000007941 */ /* 0x000fea0003800200 */
.L_x_10:
[----:B------:R-:W1:Y:S01]  /*0200*/  LDCU UR5, c[0x0][0x394] ;  /* 0x00007280ff0577ac */ /* 0x000e620008000800 */
[----:B------:R-:W-:Y:S01]  /*0210*/  BAR.SYNC.DEFER_BLOCKING 0x0 ;  /* 0x0000000000007b1d */ /* 0x000fe20000010000 */
[----:B-1----:R-:W-:-:S13]  /*0220*/  ISETP.NE.AND P0, PT, RZ, UR5, PT ;  /* 0x00000005ff007c0c */ /* 0x002fda000bf05270 */
[----:B------:R-:W-:Y:S05]  /*0230*/  @!P0 EXIT ;  /* 0x000000000000894d */ /* 0x000fea0003800000 */
[----:B------:R-:W1:Y:S01]  /*0240*/  LDC.64 R4, c[0x0][0x388] ;  /* 0x0000e200ff047b82 */ /* 0x000e620000000a00 */
[----:B------:R-:W-:-:S07]  /*0250*/  IMAD.MOV.U32 R7, RZ, RZ, RZ ;  /* 0x000000ffff077224 */ /* 0x000fce00078e00ff */
.L_x_15:
[----:B------:R-:W-:Y:S01]  /*0260*/  LEA R0, R7, R6, 0x2 ;  /* 0x0000000607007211 */ /* 0x000fe200078e10ff */
[----:B--2---:R-:W-:-:S04]  /*0270*/  IMAD.IADD R3, R8, 0x1, R7 ;  /* 0x0000000108037824 */ /* 0x004fc800078e0207 */
[----:B------:R-:W2:Y:S01]  /*0280*/  LDS R9, [R0] ;  /* 0x0000000000097984 */ /* 0x000ea20000000800 */
[----:B------:R-:W-:Y:S01]  /*0290*/  IADD3 R7, PT, PT, R10, R7, RZ ;  /* 0x000000070a077210 */ /* 0x000fe20007ffe0ff */
[----:B01----:R-:W-:-:S03]  /*02a0*/  IMAD.WIDE.U32 R2, R3, 0x4, R4 ;  /* 0x0000000403027825 */ /* 0x003fc600078e0004 */
[----:B------:R-:W-:Y:S02]  /*02b0*/  ISETP.GE.U32.AND P0, PT, R7, UR5, PT ;  /* 0x0000000507007c0c */ /* 0x000fe4000bf06070 */
[----:B--2---:R2:W-:Y:S11]  /*02c0*/  REDG.E.ADD.STRONG.GPU desc[UR6][R2.64], R9 ;  /* 0x000000090200798e */ /* 0x0045f6000c12e106 */
[----:B------:R-:W-:Y:S05]  /*02d0*/  @!P0 BRA `(.L_x_15) ;  /* 0xfffffffc00e08947 */ /* 0x000fea000383ffff */
[----:B------:R-:W-:Y:S05]  /*02e0*/  EXIT ;  /* 0x000000000000794d */ /* 0x000fea0003800000 */
.L_x_16:
        /* <DEDUP_REMOVED lines=9> */
.L_x_24:


//--------------------- .text._Z23histogram_global_kernelPjS_jj --------------------------
	.section	.text._Z23histogram_global_kernelPjS_jj,"ax",@progbits
	.align	128
        .global         _Z23histogram_global_kernelPjS_jj
        .type           _Z23histogram_global_kernelPjS_jj,@function
        .size           _Z23histogram_global_kernelPjS_jj,(.L_x_25 - _Z23histogram_global_kernelPjS_jj)
        .other          _Z23histogram_global_kernelPjS_jj,@"STO_CUDA_ENTRY STV_DEFAULT"
_Z23histogram_global_kernelPjS_jj:
.text._Z23histogram_global_kernelPjS_jj:
[----:B------:R-:W-:Y:S01]  /*0000*/  LDC R1, c[0x0][0x37c] ;  /* 0x0000df00ff017b82 */ /* 0x000fe20000000800 */
[----:B------:R-:W0:Y:S07]  /*0010*/  S2R R0, SR_TID.X ;  /* 0x0000000000007919 */ /* 0x000e2e0000002100 */
[----:B------:R-:W0:Y:S01]  /*0020*/  S2UR UR4, SR_CTAID.X ;  /* 0x00000000000479c3 */ /* 0x000e220000002500 */
[----:B------:R-:W1:Y:S07]  /*0030*/  LDCU UR5, c[0x0][0x390] ;  /* 0x00007200ff0577ac */ /* 0x000e6e0008000800 */
[----:B------:R-:W0:Y:S02]  /*0040*/  LDC R9, c[0x0][0x360] ;  /* 0x0000d800ff097b82 */ /* 0x000e240000000800 */
[----:B0-----:R-:W-:-:S05]  /*0050*/  IMAD R0, R9, UR4, R0 ;  /* 0x0000000409007c24 */ /* 0x001fca000f8e0200 */
[----:B-1----:R-:W-:-:S13]  /*0060*/  ISETP.GE.U32.AND P0, PT, R0, UR5, PT ;  /* 0x0000000500007c0c */ /* 0x002fda000bf06070 */
[----:B------:R-:W-:Y:S05]  /*0070*/  @P0 EXIT ;  /* 0x000000000000094d */ /* 0x000fea0003800000 */
[----:B------:R-:W0:Y:S01]  /*0080*/  LDC.64 R4, c[0x0][0x380] ;  /* 0x0000e000ff047b82 */ /* 0x000e220000000a00 */
[----:B------:R-:W1:Y:S01]  /*0090*/  LDCU UR4, c[0x0][0x370] ;  /* 0x00006e00ff0477ac */ /* 0x000e620008000800 */
[----:B------:R-:W2:Y:S06]  /*00a0*/  LDCU.64 UR6, c[0x0][0x358] ;  /* 0x00006b00ff0677ac */ /* 0x000eac0008000a00 */
[----:B------:R-:W3:Y:S01]  /*00b0*/  LDC.64 R6, c[0x0][0x388] ;  /* 0x0000e200ff067b82 */ /* 0x000ee20000000a00 */
[----:B------:R-:W4:Y:S01]  /*00c0*/  LDCU.64 UR8, c[0x0][0x390] ;  /* 0x00007200ff0877ac */ /* 0x000f220008000a00 */
[----:B-1----:R-:W-:-:S07]  /*00d0*/  IMAD R9, R9, UR4, RZ ;  /* 0x0000000409097c24 */ /* 0x002fce000f8e02ff */
.L_x_19:
[----:B0-----:R-:W-:-:S06]  /*00e0*/  IMAD.WIDE R2, R0, 0x4, R4 ;  /* 0x0000000400027825 */ /* 0x001fcc00078e0204 */
[----:B--2---:R-:W2:Y:S01]  /*00f0*/  LDG.E R3, desc[UR6][R2.64] ;  /* 0x0000000602037981 */ /* 0x004ea2000c1e1900 */
[----:B------:R-:W-:Y:S01]  /*0100*/  IADD3 R0, PT, PT, R9, R0, RZ ;  /* 0x0000000009007210 */ /* 0x000fe20007ffe0ff */
[----:B------:R-:W-:Y:S03]  /*0110*/  BSSY.RECONVERGENT B0, `(.L_x_17) ;  /* 0x0000008000007945 */ /* 0x000fe60003800200 */
[----:B----4-:R-:W-:Y:S02]  /*0120*/  ISETP.GE.U32.AND P1, PT, R0, UR8, PT ;  /* 0x0000000800007c0c */ /* 0x010fe4000bf26070 */
[----:B--2---:R-:W-:-:S04]  /*0130*/  ISETP.GE.U32.AND P0, PT, R3, UR9, PT ;  /* 0x0000000903007c0c */ /* 0x004fc8000bf06070 */
[----:B------:R-:W-:-:S13]  /*0140*/  ISETP.LT.OR P0, PT, R3, RZ, P0 ;  /* 0x000000ff0300720c */ /* 0x000fda0000701670 */
[----:B------:R-:W-:Y:S05]  /*0150*/  @P0 BRA `(.L_x_18) ;  /* 0x00000000000c0947 */ /* 0x000fea0003800000 */
[----:B------:R-:W-:Y:S02]  /*0160*/  HFMA2 R11, -RZ, RZ, 0, 5.9604644775390625e-08 ;  /* 0x00000001ff0b7431 */ /* 0x000fe400000001ff */
[----:B---3--:R-:W-:-:S05]  /*0170*/  IMAD.WIDE.U32 R2, R3, 0x4, R6 ;  /* 0x0000000403027825 */ /* 0x008fca00078e0006 */
[----:B------:R0:W-:Y:S02]  /*0180*/  REDG.E.ADD.STRONG.GPU desc[UR6][R2.64], R11 ;  /* 0x0000000b0200798e */ /* 0x0001e4000c12e106 */
.L_x_18:
[----:B------:R-:W-:Y:S05]  /*0190*/  BSYNC.RECONVERGENT B0 ;  /* 0x0000000000007941 */ /* 0x000fea0003800200 */
.L_x_17:
[----:B------:R-:W-:Y:S05]  /*01a0*/  @!P1 BRA `(.L_x_19) ;  /* 0xfffffffc00cc9947 */ /* 0x000fea000383ffff */
[----:B------:R-:W-:Y:S05]  /*01b0*/  EXIT ;  /* 0x000000000000794d */ /* 0x000fea0003800000 */
.L_x_20:
        /* <DEDUP_REMOVED lines=12> */
.L_x_25:


//--------------------- .nv.shared.reserved.0     --------------------------
	.section	.nv.shared.reserved.0,"aw",@nobits
	.weak		__nv_reservedSMEM_offset_0_alias
	.size		__nv_reservedSMEM_offset_0_alias, 0, 64
	.other		__nv_reservedSMEM_offset_0_alias,@"STO_CUDA_RESERVED_SHARED STV_DEFAULT"
__nv_reservedSMEM_offset_0_alias:
	.zero		0
	.zero		64


//--------------------- .nv.global                --------------------------
	.section	.nv.global,"aw",@nobits
.nv.global:
	.type		_ZN34_INTERNAL_71836799_4_k_cu_8a62ade86thrust24THRUST_300001_SM_1000_NS12placeholders2_8E,@object
	.size		_ZN34_INTERNAL_71836799_4_k_cu_8a62ade86thrust24THRUST_300001_SM_1000_NS12placeholders2_8E,(_ZN34_INTERNAL_71836799_4_k_cu_8a62ade84cuda3std3__436_GLOBAL__N__71836799_4_k_cu_8a62ade86ignoreE - _ZN34_INTERNAL_71836799_4_k_cu_8a62ade86thrust24THRUST_300001_SM_1000_NS12placeholders2_8E)
_ZN34_INTERNAL_71836799_4_k_cu_8a62ade86thrust24THRUST_300001_SM_1000_NS12placeholders2_8E:
	.zero		1
	.type		_ZN34_INTERNAL_71836799_4_k_cu_8a62ade84cuda3std3__436_GLOBAL__N__71836799_4_k_cu_8a62ade86ignoreE,@object
	.size		_ZN34_INTERNAL_71836799_4_k_cu_8a62ade84cuda3std3__436_GLOBAL__N__71836799_4_k_cu_8a62ade86ignoreE,(_ZN34_INTERNAL_71836799_4_k_cu_8a62ade84cuda3std6ranges3__45__cpo4dataE - _ZN34_INTERNAL_71836799_4_k_cu_8a62ade84cuda3std3__436_GLOBAL__N__71836799_4_k_cu_8a62ade86ignoreE)
_ZN34_INTERNAL_71836799_4_k_cu_8a62ade84cuda3std3__436_GLOBAL__N__71836799_4_k_cu_8a62ade86ignoreE:
	.zero		1
	.type		_ZN34_INTERNAL_71836799_4_k_cu_8a62ade84cuda3std6ranges3__45__cpo4dataE,@object
	.size		_ZN34_INTERNAL_71836799_4_k_cu_8a62ade84cuda3std6ranges3__45__cpo4dataE,(_ZN34_INTERNAL_71836799_4_k_cu_8a62ade86thrust24THRUST_300001_SM_1000_NS6system3cpp3parE - _ZN34_INTERNAL_71836799_4_k_cu_8a62ade84cuda3std6ranges3__45__cpo4dataE)
_ZN34_INTERNAL_71836799_4_k_cu_8a62ade84cuda3std6ranges3__45__cpo4dataE:
	.zero		1
	.type		_ZN34_INTERNAL_71836799_4_k_cu_8a62ade86thrust24THRUST_300001_SM_1000_NS6system3cpp3parE,@object
	.size		_ZN34_INTERNAL_71836799_4_k_cu_8a62ade86thrust24THRUST_300001_SM_1000_NS6system3cpp3parE,(_ZN34_INTERNAL_71836799_4_k_cu_8a62ade84cuda3std3__45__cpo5beginE - _ZN34_INTERNAL_71836799_4_k_cu_8a62ade86thrust24THRUST_300001_SM_1000_NS6system3cpp3parE)
_ZN34_INTERNAL_71836799_4_k_cu_8a62ade86thrust24THRUST_300001_SM_1000_NS6system3cpp3parE:
	.zero		1
	.type		_ZN34_INTERNAL_71836799_4_k_cu_8a62ade84cuda3std3__45__cpo5beginE,@object
	.size		_ZN34_INTERNAL_71836799_4_k_cu_8a62ade84cuda3std3__45__cpo5beginE,(_ZN34_INTERNAL_71836799_4_k_cu_8a62ade84cuda3std6ranges3__45__cpo5beginE - _ZN34_INTERNAL_71836799_4_k_cu_8a62ade84cuda3std3__45__cpo5beginE)
_ZN34_INTERNAL_71836799_4_k_cu_8a62ade84cuda3std3__45__cpo5beginE:
	.zero		1
	.type		_ZN34_INTERNAL_71836799_4_k_cu_8a62ade84cuda3std6ranges3__45__cpo5beginE,@object
	.size		_ZN34_INTERNAL_71836799_4_k_cu_8a62ade84cuda3std6ranges3__45__cpo5beginE,(_ZN34_INTERNAL_71836799_4_k_cu_8a62ade86thrust24THRUST_300001_SM_1000_NS6deviceE - _ZN34_INTERNAL_71836799_4_k_cu_8a62ade84cuda3std6ranges3__45__cpo5beginE)
_ZN34_INTERNAL_71836799_4_k_cu_8a62ade84cuda3std6ranges3__45__cpo5beginE:
	.zero		1
	.type		_ZN34_INTERNAL_71836799_4_k_cu_8a62ade86thrust24THRUST_300001_SM_1000_NS6deviceE,@object
	.size		_ZN34_INTERNAL_71836799_4_k_cu_8a62ade86thrust24THRUST_300001_SM_1000_NS6deviceE,(_ZN34_INTERNAL_71836799_4_k_cu_8a62ade84cuda3std3__47nulloptE - _ZN34_INTERNAL_71836799_4_k_cu_8a62ade86thrust24THRUST_300001_SM_1000_NS6deviceE)
_ZN34_INTERNAL_71836799_4_k_cu_8a62ade86thrust24THRUST_300001_SM_1000_NS6deviceE:
	.zero		1
	.type		_ZN34_INTERNAL_71836799_4_k_cu_8a62ade84cuda3std3__47nulloptE,@object
	.size		_ZN34_INTERNAL_71836799_4_k_cu_8a62ade84cuda3std3__47nulloptE,(_ZN34_INTERNAL_71836799_4_k_cu_8a62ade84cuda3std6ranges3__45__cpo8distanceE - _ZN34_INTERNAL_71836799_4_k_cu_8a62ade84cuda3std3__47nulloptE)
_ZN34_INTERNAL_71836799_4_k_cu_8a62ade84cuda3std3__47nulloptE:
	.zero		1
	.type		_ZN34_INTERNAL_71836799_4_k_cu_8a62ade84cuda3std6ranges3__45__cpo8distanceE,@object
	.size		_ZN34_INTERNAL_71836799_4_k_cu_8a62ade84cuda3std6ranges3__45__cpo8distanceE,(_ZN34_INTERNAL_71836799_4_k_cu_8a62ade86thrust24THRUST_300001_SM_1000_NS12placeholders2_4E - _ZN34_INTERNAL_71836799_4_k_cu_8a62ade84cuda3std6ranges3__45__cpo8distanceE)
_ZN34_INTERNAL_71836799_4_k_cu_8a62ade84cuda3std6ranges3__45__cpo8distanceE:
	.zero		1
	.type		_ZN34_INTERNAL_71836799_4_k_cu_8a62ade86thrust24THRUST_300001_SM_1000_NS12placeholders2_4E,@object
	.size		_ZN34_INTERNAL_71836799_4_k_cu_8a62ade86thrust24THRUST_300001_SM_1000_NS12placeholders2_4E,(_ZN34_INTERNAL_71836799_4_k_cu_8a62ade84cuda3std3__45__cpo6rbeginE - _ZN34_INTERNAL_71836799_4_k_cu_8a62ade86thrust24THRUST_300001_SM_1000_NS12placeholders2_4E)
_ZN34_INTERNAL_71836799_4_k_cu_8a62ade86thrust24THRUST_300001_SM_1000_NS12placeholders2_4E:
	.zero		1
	.type		_ZN34_INTERNAL_71836799_4_k_cu_8a62ade84cuda3std3__45__cpo6rbeginE,@object
	.size		_ZN34_INTERNAL_71836799_4_k_cu_8a62ade84cuda3std3__45__cpo6rbeginE,(_ZN34_INTERNAL_71836799_4_k_cu_8a62ade84cuda3std6ranges3__45__cpo7advanceE - _ZN34_INTERNAL_71836799_4_k_cu_8a62ade84cuda3std3__45__cpo6rbeginE)
_ZN34_INTERNAL_71836799_4_k_cu_8a62ade84cuda3std3__45__cpo6rbeginE:
	.zero		1
	.type		_ZN34_INTERNAL_71836799_4_k_cu_8a62ade84cuda3std6ranges3__45__cpo7advanceE,@object
	.size		_ZN34_INTERNAL_71836799_4_k_cu_8a62ade84cuda3std6ranges3__45__cpo7advanceE,(_ZN34_INTERNAL_71836799_4_k_cu_8a62ade86thrust24THRUST_300001_SM_1000_NS12placeholders3_10E - _ZN34_INTERNAL_71836799_4_k_cu_8a62ade84cuda3std6ranges3__45__cpo7advanceE)
_ZN34_INTERNAL_71836799_4_k_cu_8a62ade84cuda3std6ranges3__45__cpo7advanceE:
	.zero		1
	.type		_ZN34_INTERNAL_71836799_4_k_cu_8a62ade86thrust24THRUST_300001_SM_1000_NS12placeholders3_10E,@object
	.size		_ZN34_INTERNAL_71836799_4_k_cu_8a62ade86thrust24THRUST_300001_SM_1000_NS12placeholders3_10E,(_ZN34_INTERNAL_71836799_4_k_cu_8a62ade84cuda3std3__48in_placeE - _ZN34_INTERNAL_71836799_4_k_cu_8a62ade86thrust24THRUST_300001_SM_1000_NS12placeholders3_10E)
_ZN34_INTERNAL_71836799_4_k_cu_8a62ade86thrust24THRUST_300001_SM_1000_NS12placeholders3_10E:
	.zero		1
	.type		_ZN34_INTERNAL_71836799_4_k_cu_8a62ade84cuda3std3__48in_placeE,@object
	.size		_ZN34_INTERNAL_71836799_4_k_cu_8a62ade84cuda3std3__48in_placeE,(_ZN34_INTERNAL_71836799_4_k_cu_8a62ade84cuda3std6ranges3__45__cpo4sizeE - _ZN34_INTERNAL_71836799_4_k_cu_8a62ade84cuda3std3__48in_placeE)
_ZN34_INTERNAL_71836799_4_k_cu_8a62ade84cuda3std3__48in_placeE:
	.zero		1
	.type		_ZN34_INTERNAL_71836799_4_k_cu_8a62ade84cuda3std6ranges3__45__cpo4sizeE,@object
	.size		_ZN34_INTERNAL_71836799_4_k_cu_8a62ade84cuda3std6ranges3__45__cpo4sizeE,(_ZN34_INTERNAL_71836799_4_k_cu_8a62ade86thrust24THRUST_300001_SM_1000_NS12placeholders2_2E - _ZN34_INTERNAL_71836799_4_k_cu_8a62ade84cuda3std6ranges3__45__cpo4sizeE)
_ZN34_INTERNAL_71836799_4_k_cu_8a62ade84cuda3std6ranges3__45__cpo4sizeE:
	.zero		1
	.type		_ZN34_INTERNAL_71836799_4_k_cu_8a62ade86thrust24THRUST_300001_SM_1000_NS12placeholders2_2E,@object
	.size		_ZN34_INTERNAL_71836799_4_k_cu_8a62ade86thrust24THRUST_300001_SM_1000_NS12placeholders2_2E,(_ZN34_INTERNAL_71836799_4_k_cu_8a62ade84cuda3std3__45__cpo6cbeginE - _ZN34_INTERNAL_71836799_4_k_cu_8a62ade86thrust24THRUST_300001_SM_1000_NS12placeholders2_2E)
_ZN34_INTERNAL_71836799_4_k_cu_8a62ade86thrust24THRUST_300001_SM_1000_NS12placeholders2_2E:
	.zero		1
	.type		_ZN34_INTERNAL_71836799_4_k_cu_8a62ade84cuda3std3__45__cpo6cbeginE,@object
	.size		_ZN34_INTERNAL_71836799_4_k_cu_8a62ade84cuda3std3__45__cpo6cbeginE,(_ZN34_INTERNAL_71836799_4_k_cu_8a62ade84cuda3std6ranges3__45__cpo6cbeginE - _ZN34_INTERNAL_71836799_4_k_cu_8a62ade84cuda3std3__45__cpo6cbeginE)
_ZN34_INTERNAL_71836799_4_k_cu_8a62ade84cuda3std3__45__cpo6cbeginE:
	.zero		1
	.type		_ZN34_INTERNAL_71836799_4_k_cu_8a62ade84cuda3std6ranges3__45__cpo6cbeginE,@object
	.size		_ZN34_INTERNAL_71836799_4_k_cu_8a62ade84cuda3std6ranges3__45__cpo6cbeginE,(_ZN34_INTERNAL_71836799_4_k_cu_8a62ade86thrust24THRUST_300001_SM_1000_NS12placeholders2_6E - _ZN34_INTERNAL_71836799_4_k_cu_8a62ade84cuda3std6ranges3__45__cpo6cbeginE)
_ZN34_INTERNAL_71836799_4_k_cu_8a62ade84cuda3std6ranges3__45__cpo6cbeginE:
	.zero		1
	.type		_ZN34_INTERNAL_71836799_4_k_cu_8a62ade86thrust24THRUST_300001_SM_1000_NS12placeholders2_6E,@object
	.size		_ZN34_INTERNAL_71836799_4_k_cu_8a62ade86thrust24THRUST_300001_SM_1000_NS12placeholders2_6E,(_ZN34_INTERNAL_71836799_4_k_cu_8a62ade84cuda3std3__45__cpo7crbeginE - _ZN34_INTERNAL_71836799_4_k_cu_8a62ade86thrust24THRUST_300001_SM_1000_NS12placeholders2_6E)
_ZN34_INTERNAL_71836799_4_k_cu_8a62ade86thrust24THRUST_300001_SM_1000_NS12placeholders2_6E:
	.zero		1
	.type		_ZN34_INTERNAL_71836799_4_k_cu_8a62ade84cuda3std3__45__cpo7crbeginE,@object
	.size		_ZN34_INTERNAL_71836799_4_k_cu_8a62ade84cuda3std3__45__cpo7crbeginE,(_ZN34_INTERNAL_71836799_4_k_cu_8a62ade84cuda3std6ranges3__45__cpo4nextE - _ZN34_INTERNAL_71836799_4_k_cu_8a62ade84cuda3std3__45__cpo7crbeginE)
_ZN34_INTERNAL_71836799_4_k_cu_8a62ade84cuda3std3__45__cpo7crbeginE:
	.zero		1
	.type		_ZN34_INTERNAL_71836799_4_k_cu_8a62ade84cuda3std6ranges3__45__cpo4nextE,@object
	.size		_ZN34_INTERNAL_71836799_4_k_cu_8a62ade84cuda3std6ranges3__45__cpo4nextE,(_ZN34_INTERNAL_71836799_4_k_cu_8a62ade84cuda3std6ranges3__45__cpo4swapE - _ZN34_INTERNAL_71836799_4_k_cu_8a62ade84cuda3std6ranges3__45__cpo4nextE)
_ZN34_INTERNAL_71836799_4_k_cu_8a62ade84cuda3std6ranges3__45__cpo4nextE:
	.zero		1
	.type		_ZN34_INTERNAL_71836799_4_k_cu_8a62ade84cuda3std6ranges3__45__cpo4swapE,@object
	.size		_ZN34_INTERNAL_71836799_4_k_cu_8a62ade84cuda3std6ranges3__45__cpo4swapE,(_ZN34_INTERNAL_71836799_4_k_cu_8a62ade86thrust24THRUST_300001_SM_1000_NS8cuda_cub10par_nosyncE - _ZN34_INTERNAL_71836799_4_k_cu_8a62ade84cuda3std6ranges3__45__cpo4swapE)
_ZN34_INTERNAL_71836799_4_k_cu_8a62ade84cuda3std6ranges3__45__cpo4swapE:
	.zero		1
	.type		_ZN34_INTERNAL_71836799_4_k_cu_8a62ade86thrust24THRUST_300001_SM_1000_NS8cuda_cub10par_nosyncE,@object
	.size		_ZN34_INTERNAL_71836799_4_k_cu_8a62ade86thrust24THRUST_300001_SM_1000_NS8cuda_cub10par_nosyncE,(_ZN34_INTERNAL_71836799_4_k_cu_8a62ade86thrust24THRUST_300001_SM_1000_NS3seqE - _ZN34_INTERNAL_71836799_4_k_cu_8a62ade86thrust24THRUST_300001_SM_1000_NS8cuda_cub10par_nosyncE)
_ZN34_INTERNAL_71836799_4_k_cu_8a62ade86thrust24THRUST_300001_SM_1000_NS8cuda_cub10par_nosyncE:
	.zero		1
	.type		_ZN34_INTERNAL_71836799_4_k_cu_8a62ade86thrust24THRUST_300001_SM_1000_NS3seqE,@object
	.size		_ZN34_INTERNAL_71836799_4_k_cu_8a62ade86thrust24THRUST_300001_SM_1000_NS3seqE,(_ZN34_INTERNAL_71836799_4_k_cu_8a62ade84cuda3std3__420unreachable_sentinelE - _ZN34_INTERNAL_71836799_4_k_cu_8a62ade86thrust24THRUST_300001_SM_1000_NS3seqE)
_ZN34_INTERNAL_71836799_4_k_cu_8a62ade86thrust24THRUST_300001_SM_1000_NS3seqE:
	.zero		1
	.type		_ZN34_INTERNAL_71836799_4_k_cu_8a62ade84cuda3std3__420unreachable_sentinelE,@object
	.size		_ZN34_INTERNAL_71836799_4_k_cu_8a62ade84cuda3std3__420unreachable_sentinelE,(_ZN34_INTERNAL_71836799_4_k_cu_8a62ade84cuda3std6ranges3__45__cpo5ssizeE - _ZN34_INTERNAL_71836799_4_k_cu_8a62ade84cuda3std3__420unreachable_sentinelE)
_ZN34_INTERNAL_71836799_4_k_cu_8a62ade84cuda3std3__420unreachable_sentinelE:
	.zero		1
	.type		_ZN34_INTERNAL_71836799_4_k_cu_8a62ade84cuda3std6ranges3__45__cpo5ssizeE,@object
	.size		_ZN34_INTERNAL_71836799_4_k_cu_8a62ade84cuda3std6ranges3__45__cpo5ssizeE,(_ZN34_INTERNAL_71836799_4_k_cu_8a62ade86thrust24THRUST_300001_SM_1000_NS12placeholders2_3E - _ZN34_INTERNAL_71836799_4_k_cu_8a62ade84cuda3std6ranges3__45__cpo5ssizeE)
_ZN34_INTERNAL_71836799_4_k_cu_8a62ade84cuda3std6ranges3__45__cpo5ssizeE:
	.zero		1
	.type		_ZN34_INTERNAL_71836799_4_k_cu_8a62ade86thrust24THRUST_300001_SM_1000_NS12placeholders2_3E,@object
	.size		_ZN34_INTERNAL_71836799_4_k_cu_8a62ade86thrust24THRUST_300001_SM_1000_NS12placeholders2_3E,(_ZN34_INTERNAL_71836799_4_k_cu_8a62ade84cuda3std3__45__cpo4cendE - _ZN34_INTERNAL_71836799_4_k_cu_8a62ade86thrust24THRUST_300001_SM_1000_NS12placeholders2_3E)
_ZN34_INTERNAL_71836799_4_k_cu_8a62ade86thrust24THRUST_300001_SM_1000_NS12placeholders2_3E:
	.zero		1
	.type		_ZN34_INTERNAL_71836799_4_k_cu_8a62ade84cuda3std3__45__cpo4cendE,@object
	.size		_ZN34_INTERNAL_71836799_4_k_cu_8a62ade84cuda3std3__45__cpo4cendE,(_ZN34_INTERNAL_71836799_4_k_cu_8a62ade84cuda3std6ranges3__45__cpo4cendE - _ZN34_INTERNAL_71836799_4_k_cu_8a62ade84cuda3std3__45__cpo4cendE)
_ZN34_INTERNAL_71836799_4_k_cu_8a62ade84cuda3std3__45__cpo4cendE:
	.zero		1
	.type		_ZN34_INTERNAL_71836799_4_k_cu_8a62ade84cuda3std6ranges3__45__cpo4cendE,@object
	.size		_ZN34_INTERNAL_71836799_4_k_cu_8a62ade84cuda3std6ranges3__45__cpo4cendE,(_ZN34_INTERNAL_71836799_4_k_cu_8a62ade86thrust24THRUST_300001_SM_1000_NS12placeholders2_7E - _ZN34_INTERNAL_71836799_4_k_cu_8a62ade84cuda3std6ranges3__45__cpo4cendE)
_ZN34_INTERNAL_71836799_4_k_cu_8a62ade84cuda3std6ranges3__45__cpo4cendE:
	.zero		1
	.type		_ZN34_INTERNAL_71836799_4_k_cu_8a62ade86thrust24THRUST_300001_SM_1000_NS12placeholders2_7E,@object
	.size		_ZN34_INTERNAL_71836799_4_k_cu_8a62ade86thrust24THRUST_300001_SM_1000_NS12placeholders2_7E,(_ZN34_INTERNAL_71836799_4_k_cu_8a62ade84cuda3std3__45__cpo5crendE - _ZN34_INTERNAL_71836799_4_k_cu_8a62ade86thrust24THRUST_300001_SM_1000_NS12placeholders2_7E)
_ZN34_INTERNAL_71836799_4_k_cu_8a62ade86thrust24THRUST_300001_SM_1000_NS12placeholders2_7E:
	.zero		1
	.type		_ZN34_INTERNAL_71836799_4_k_cu_8a62ade84cuda3std3__45__cpo5crendE,@object
	.size		_ZN34_INTERNAL_71836799_4_k_cu_8a62ade84cuda3std3__45__cpo5crendE,(_ZN34_INTERNAL_71836799_4_k_cu_8a62ade84cuda3std6ranges3__45__cpo4prevE - _ZN34_INTERNAL_71836799_4_k_cu_8a62ade84cuda3std3__45__cpo5crendE)
_ZN34_INTERNAL_71836799_4_k_cu_8a62ade84cuda3std3__45__cpo5crendE:
	.zero		1
	.type		_ZN34_INTERNAL_71836799_4_k_cu_8a62ade84cuda3std6ranges3__45__cpo4prevE,@object
	.size		_ZN34_INTERNAL_71836799_4_k_cu_8a62ade84cuda3std6ranges3__45__cpo4prevE,(_ZN34_INTERNAL_71836799_4_k_cu_8a62ade84cuda3std6ranges3__45__cpo9iter_moveE - _ZN34_INTERNAL_71836799_4_k_cu_8a62ade84cuda3std6ranges3__45__cpo4prevE)
_ZN34_INTERNAL_71836799_4_k_cu_8a62ade84cuda3std6ranges3__45__cpo4prevE:
	.zero		1
	.type		_ZN34_INTERNAL_71836799_4_k_cu_8a62ade84cuda3std6ranges3__45__cpo9iter_moveE,@object
	.size		_ZN34_INTERNAL_71836799_4_k_cu_8a62ade84cuda3std6ranges3__45__cpo9iter_moveE,(_ZN34_INTERNAL_71836799_4_k_cu_8a62ade86thrust24THRUST_300001_SM_1000_NS6system6detail10sequential3seqE - _ZN34_INTERNAL_71836799_4_k_cu_8a62ade84cuda3std6ranges3__45__cpo9iter_moveE)
_ZN34_INTERNAL_71836799_4_k_cu_8a62ade84cuda3std6ranges3__45__cpo9iter_moveE:
	.zero		1
	.type		_ZN34_INTERNAL_71836799_4_k_cu_8a62ade86thrust24THRUST_300001_SM_1000_NS6system6detail10sequential3seqE,@object
	.size		_ZN34_INTERNAL_71836799_4_k_cu_8a62ade86thrust24THRUST_300001_SM_1000_NS6system6detail10sequential3seqE,(_ZN34_INTERNAL_71836799_4_k_cu_8a62ade86thrust24THRUST_300001_SM_1000_NS12placeholders2_9E - _ZN34_INTERNAL_71836799_4_k_cu_8a62ade86thrust24THRUST_300001_SM_1000_NS6system6detail10sequential3seqE)
_ZN34_INTERNAL_71836799_4_k_cu_8a62ade86thrust24THRUST_300001_SM_1000_NS6system6detail10sequential3seqE:
	.zero		1
	.type		_ZN34_INTERNAL_71836799_4_k_cu_8a62ade86thrust24THRUST_300001_SM_1000_NS12placeholders2_9E,@object
	.size		_ZN34_INTERNAL_71836799_4_k_cu_8a62ade86thrust24THRUST_300001_SM_1000_NS12placeholders2_9E,(_ZN34_INTERNAL_71836799_4_k_cu_8a62ade84cuda3std3__419piecewise_constructE - _ZN34_INTERNAL_71836799_4_k_cu_8a62ade86thrust24THRUST_300001_SM_1000_NS12placeholders2_9E)
_ZN34_INTERNAL_71836799_4_k_cu_8a62ade86thrust24THRUST_300001_SM_1000_NS12placeholders2_9E:
	.zero		1
	.type		_ZN34_INTERNAL_71836799_4_k_cu_8a62ade84cuda3std3__419piecewise_constructE,@object
	.size		_ZN34_INTERNAL_71836799_4_k_cu_8a62ade84cuda3std3__419piecewise_constructE,(_ZN34_INTERNAL_71836799_4_k_cu_8a62ade84cuda3std6ranges3__45__cpo5cdataE - _ZN34_INTERNAL_71836799_4_k_cu_8a62ade84cuda3std3__419piecewise_constructE)
_ZN34_INTERNAL_71836799_4_k_cu_8a62ade84cuda3std3__419piecewise_constructE:
	.zero		1
	.type		_ZN34_INTERNAL_71836799_4_k_cu_8a62ade84cuda3std6ranges3__45__cpo5cdataE,@object
	.size		_ZN34_INTERNAL_71836799_4_k_cu_8a62ade84cuda3std6ranges3__45__cpo5cdataE,(_ZN34_INTERNAL_71836799_4_k_cu_8a62ade86thrust24THRUST_300001_SM_1000_NS12placeholders2_1E - _ZN34_INTERNAL_71836799_4_k_cu_8a62ade84cuda3std6ranges3__45__cpo5cdataE)
_ZN34_INTERNAL_71836799_4_k_cu_8a62ade84cuda3std6ranges3__45__cpo5cdataE:
	.zero		1
	.type		_ZN34_INTERNAL_71836799_4_k_cu_8a62ade86thrust24THRUST_300001_SM_1000_NS12placeholders2_1E,@object
	.size		_ZN34_INTERNAL_71836799_4_k_cu_8a62ade86thrust24THRUST_300001_SM_1000_NS12placeholders2_1E,(_ZN34_INTERNAL_71836799_4_k_cu_8a62ade84cuda3std3__45__cpo3endE - _ZN34_INTERNAL_71836799_4_k_cu_8a62ade86thrust24THRUST_300001_SM_1000_NS12placeholders2_1E)
_ZN34_INTERNAL_71836799_4_k_cu_8a62ade86thrust24THRUST_300001_SM_1000_NS12placeholders2_1E:
	.zero		1
	.type		_ZN34_INTERNAL_71836799_4_k_cu_8a62ade84cuda3std3__45__cpo3endE,@object
	.size		_ZN34_INTERNAL_71836799_4_k_cu_8a62ade84cuda3std3__45__cpo3endE,(_ZN34_INTERNAL_71836799_4_k_cu_8a62ade84cuda3std6ranges3__45__cpo3endE - _ZN34_INTERNAL_71836799_4_k_cu_8a62ade84cuda3std3__45__cpo3endE)
_ZN34_INTERNAL_71836799_4_k_cu_8a62ade84cuda3std3__45__cpo3endE:
	.zero		1
	.type		_ZN34_INTERNAL_71836799_4_k_cu_8a62ade84cuda3std6ranges3__45__cpo3endE,@object
	.size		_ZN34_INTERNAL_71836799_4_k_cu_8a62ade84cuda3std6ranges3__45__cpo3endE,(_ZN34_INTERNAL_71836799_4_k_cu_8a62ade86thrust24THRUST_300001_SM_1000_NS12placeholders2_5E - _ZN34_INTERNAL_71836799_4_k_cu_8a62ade84cuda3std6ranges3__45__cpo3endE)
_ZN34_INTERNAL_71836799_4_k_cu_8a62ade84cuda3std6ranges3__45__cpo3endE:
	.zero		1
	.type		_ZN34_INTERNAL_71836799_4_k_cu_8a62ade86thrust24THRUST_300001_SM_1000_NS12placeholders2_5E,@object
	.size		_ZN34_INTERNAL_71836799_4_k_cu_8a62ade86thrust24THRUST_300001_SM_1000_NS12placeholders2_5E,(_ZN34_INTERNAL_71836799_4_k_cu_8a62ade84cuda3std3__45__cpo4rendE - _ZN34_INTERNAL_71836799_4_k_cu_8a62ade86thrust24THRUST_300001_SM_1000_NS12placeholders2_5E)
_ZN34_INTERNAL_71836799_4_k_cu_8a62ade86thrust24THRUST_300001_SM_1000_NS12placeholders2_5E:
	.zero		1
	.type		_ZN34_INTERNAL_71836799_4_k_cu_8a62ade84cuda3std3__45__cpo4rendE,@object
	.size		_ZN34_INTERNAL_71836799_4_k_cu_8a62ade84cuda3std3__45__cpo4rendE,(_ZN34_INTERNAL_71836799_4_k_cu_8a62ade84cuda3std6ranges3__45__cpo9iter_swapE - _ZN34_INTERNAL_71836799_4_k_cu_8a62ade84cuda3std3__45__cpo4rendE)
_ZN34_INTERNAL_71836799_4_k_cu_8a62ade84cuda3std3__45__cpo4rendE:
	.zero		1
	.type		_ZN34_INTERNAL_71836799_4_k_cu_8a62ade84cuda3std6ranges3__45__cpo9iter_swapE,@object
	.size		_ZN34_INTERNAL_71836799_4_k_cu_8a62ade84cuda3std6ranges3__45__cpo9iter_swapE,(_ZN34_INTERNAL_71836799_4_k_cu_8a62ade84cuda3std3__48unexpectE - _ZN34_INTERNAL_71836799_4_k_cu_8a62ade84cuda3std6ranges3__45__cpo9iter_swapE)
_ZN34_INTERNAL_71836799_4_k_cu_8a62ade84cuda3std6ranges3__45__cpo9iter_swapE:
	.zero		1
	.type		_ZN34_INTERNAL_71836799_4_k_cu_8a62ade84cuda3std3__48unexpectE,@object
	.size		_ZN34_INTERNAL_71836799_4_k_cu_8a62ade84cuda3std3__48unexpectE,(_ZN34_INTERNAL_71836799_4_k_cu_8a62ade86thrust24THRUST_300001_SM_1000_NS8cuda_cub3parE - _ZN34_INTERNAL_71836799_4_k_cu_8a62ade84cuda3std3__48unexpectE)
_ZN34_INTERNAL_71836799_4_k_cu_8a62ade84cuda3std3__48unexpectE:
	.zero		1
	.type		_ZN34_INTERNAL_71836799_4_k_cu_8a62ade86thrust24THRUST_300001_SM_1000_NS8cuda_cub3parE,@object
	.size		_ZN34_INTERNAL_71836799_4_k_cu_8a62ade86thrust24THRUST_300001_SM_1000_NS8cuda_cub3parE,(.L_29 - _ZN34_INTERNAL_71836799_4_k_cu_8a62ade86thrust24THRUST_300001_SM_1000_NS8cuda_cub3parE)
_ZN34_INTERNAL_71836799_4_k_cu_8a62ade86thrust24THRUST_300001_SM_1000_NS8cuda_cub3parE:
	.zero		1
.L_29:


//--------------------- .nv.shared._Z34histogram_shared_accumulate_kernelPjS_jj --------------------------
	.section	.nv.shared._Z34histogram_shared_accumulate_kernelPjS_jj,"aw",@nobits
	.sectionflags	@""
	.align	4
.nv.shared._Z34histogram_shared_accumulate_kernelPjS_jj:
	.zero		17408


//--------------------- .nv.shared._Z23histogram_shared_kernelPjS_jj --------------------------
	.section	.nv.shared._Z23histogram_shared_kernelPjS_jj,"aw",@nobits
	.sectionflags	@""
	.align	4
.nv.shared._Z23histogram_shared_kernelPjS_jj:
	.zero		17408


//--------------------- .nv.constant0._ZN3cub18CUB_300001_SM_10006detail11EmptyKernelIvEEvv --------------------------
	.section	.nv.constant0._ZN3cub18CUB_300001_SM_10006detail11EmptyKernelIvEEvv,"a",@progbits
	.sectionflags	@""
	.align	4
.nv.constant0._ZN3cub18CUB_300001_SM_10006detail11EmptyKernelIvEEvv:
	.zero		896


//--------------------- .nv.constant0._Z14convert_kernelPjj --------------------------
	.section	.nv.constant0._Z14convert_kernelPjj,"a",@progbits
	.sectionflags	@""
	.align	4
.nv.constant0._Z14convert_kernelPjj:
	.zero		908


//--------------------- .nv.constant0._Z34histogram_shared_accumulate_kernelPjS_jj --------------------------
	.section	.nv.constant0._Z34histogram_shared_accumulate_kernelPjS_jj,"a",@progbits
	.sectionflags	@""
	.align	4
.nv.constant0._Z34histogram_shared_accumulate_kernelPjS_jj:
	.zero		920


//--------------------- .nv.constant0._Z23histogram_shared_kernelPjS_jj --------------------------
	.section	.nv.constant0._Z23histogram_shared_kernelPjS_jj,"a",@progbits
	.sectionflags	@""
	.align	4
.nv.constant0._Z23histogram_shared_kernelPjS_jj:
	.zero		920


//--------------------- .nv.constant0._Z23histogram_global_kernelPjS_jj --------------------------
	.section	.nv.constant0._Z23histogram_global_kernelPjS_jj,"a",@progbits
	.sectionflags	@""
	.align	4
.nv.constant0._Z23histogram_global_kernelPjS_jj:
	.zero		920


//--------------------- SYMBOLS --------------------------

	.type		.nv.reservedSmem.offset0,@object
	.size		.nv.reservedSmem.offset0,0x4
	.type		.nv.reservedSmem.cap,@object
	.size		.nv.reservedSmem.cap,0x4
